	.target	sm_90a

	.elftype	@"ET_EXEC"


//--------------------- .note.nv.tkinfo           --------------------------
	.section	.note.nv.tkinfo,"",@"SHT_NOTE"
	.sectionflags	@"SHF_NOTE_NV_TKINFO"
	.tkinfo
        /*0018*/ 	.word	0x00000002
        /*0030*/ 	.string	""
        /*0030*/ 	.string	"ptxas"
        /*0030*/ 	.string	"Cuda compilation tools, release 13.0, V13.0.88"
        /*0030*/ 	.string	"Build cuda_13.0.r13.0/compiler.36424714_0"
        /*0030*/ 	.string	"-arch sm_90a -m 64 "



//--------------------- .note.nv.cuinfo           --------------------------
	.section	.note.nv.cuinfo,"",@"SHT_NOTE"
	.sectionflags	@"SHF_NOTE_NV_CUINFO"
        /*0018*/ 	.short	0x0002
        /*001a*/ 	.short	0x005a
        /*001c*/ 	.short	0x0082
	.zero		2


//--------------------- .nv.info                  --------------------------
	.section	.nv.info,"",@"SHT_CUDA_INFO"
	.align	4


	//----- nvinfo : EIATTR_REGCOUNT
	.align		4
        /*0000*/ 	.byte	0x04, 0x2f
        /*0002*/ 	.short	(.L_12 - .L_11)
	.align		4
.L_11:
        /*0004*/ 	.word	index@(_ZN7cutlass13device_kernelINS_4gemm6kernel13GemmUniversalIN4cute5tupleIJiiiiEEENS1_10collective13CollectiveMmaINS1_37MainloopSm90TmaGmmaWarpSpecializedFP8ILi11ENS5_IJNS4_1CILi1EEESB_SB_EEENS1_35KernelTmaWarpSpecializedCooperativeEEENS5_IJNSA_ILi256EEENSA_ILi64EEESG_EEENS_12float_e4m3_tENS5_IJlSB_lEEESI_SJ_NS4_8TiledMMAINS4_8MMA_AtomIJNS4_4SM904GMMA30MMA_64x64x32_F32E4M3E4M3_SS_TNILNSN_7ScaleInE1ELSP_1EEEEEENS4_6LayoutINS5_IJNSA_ILi2EEESB_SB_EEENS5_IJSB_NSA_ILi0EEESV_EEEEENS5_IJNS4_10UnderscoreESY_SY_EEEEENS4_13SM90_TMA_LOADENS4_14ComposedLayoutINS4_7SwizzleILi2ELi4ELi3EEENS4_18smem_ptr_flag_bitsILi8EEENSS_INS5_IJNSA_ILi8EEESG_EEENS5_IJSG_SB_EEEEEEEvNS4_8identityES11_S1B_vS1C_EENS_8epilogue10collective6detail29Sm90TmaWarpSpecializedAdapterINS1F_15DefaultEpilogueISI_SJ_SJ_NS1E_6thread17LinearCombinationISI_Li1EffLNS1J_9ScaleType4KindE0ELNS_15FloatRoundStyleE2ESI_EENS1_15EpilogueDefaultEEEEEvvEEEEvNT_6ParamsE)
        /*0008*/ 	.word	0x000000a8


	//----- nvinfo : EIATTR_FRAME_SIZE
	.align		4
.L_12:
        /*000c*/ 	.byte	0x04, 0x11
        /*000e*/ 	.short	(.L_14 - .L_13)
	.align		4
.L_13:
        /*0010*/ 	.word	index@(_ZN7cutlass13device_kernelINS_4gemm6kernel13GemmUniversalIN4cute5tupleIJiiiiEEENS1_10collective13CollectiveMmaINS1_37MainloopSm90TmaGmmaWarpSpecializedFP8ILi11ENS5_IJNS4_1CILi1EEESB_SB_EEENS1_35KernelTmaWarpSpecializedCooperativeEEENS5_IJNSA_ILi256EEENSA_ILi64EEESG_EEENS_12float_e4m3_tENS5_IJlSB_lEEESI_SJ_NS4_8TiledMMAINS4_8MMA_AtomIJNS4_4SM904GMMA30MMA_64x64x32_F32E4M3E4M3_SS_TNILNSN_7ScaleInE1ELSP_1EEEEEENS4_6LayoutINS5_IJNSA_ILi2EEESB_SB_EEENS5_IJSB_NSA_ILi0EEESV_EEEEENS5_IJNS4_10UnderscoreESY_SY_EEEEENS4_13SM90_TMA_LOADENS4_14ComposedLayoutINS4_7SwizzleILi2ELi4ELi3EEENS4_18smem_ptr_flag_bitsILi8EEENSS_INS5_IJNSA_ILi8EEESG_EEENS5_IJSG_SB_EEEEEEEvNS4_8identityES11_S1B_vS1C_EENS_8epilogue10collective6detail29Sm90TmaWarpSpecializedAdapterINS1F_15DefaultEpilogueISI_SJ_SJ_NS1E_6thread17LinearCombinationISI_Li1EffLNS1J_9ScaleType4KindE0ELNS_15FloatRoundStyleE2ESI_EENS1_15EpilogueDefaultEEEEEvvEEEEvNT_6ParamsE)
        /*0014*/ 	.word	0x00000000


	//----- nvinfo : EIATTR_MIN_STACK_SIZE
	.align		4
.L_14:
        /*0018*/ 	.byte	0x04, 0x12
        /*001a*/ 	.short	(.L_16 - .L_15)
	.align		4
.L_15:
        /*001c*/ 	.word	index@(_ZN7cutlass13device_kernelINS_4gemm6kernel13GemmUniversalIN4cute5tupleIJiiiiEEENS1_10collective13CollectiveMmaINS1_37MainloopSm90TmaGmmaWarpSpecializedFP8ILi11ENS5_IJNS4_1CILi1EEESB_SB_EEENS1_35KernelTmaWarpSpecializedCooperativeEEENS5_IJNSA_ILi256EEENSA_ILi64EEESG_EEENS_12float_e4m3_tENS5_IJlSB_lEEESI_SJ_NS4_8TiledMMAINS4_8MMA_AtomIJNS4_4SM904GMMA30MMA_64x64x32_F32E4M3E4M3_SS_TNILNSN_7ScaleInE1ELSP_1EEEEEENS4_6LayoutINS5_IJNSA_ILi2EEESB_SB_EEENS5_IJSB_NSA_ILi0EEESV_EEEEENS5_IJNS4_10UnderscoreESY_SY_EEEEENS4_13SM90_TMA_LOADENS4_14ComposedLayoutINS4_7SwizzleILi2ELi4ELi3EEENS4_18smem_ptr_flag_bitsILi8EEENSS_INS5_IJNSA_ILi8EEESG_EEENS5_IJSG_SB_EEEEEEEvNS4_8identityES11_S1B_vS1C_EENS_8epilogue10collective6detail29Sm90TmaWarpSpecializedAdapterINS1F_15DefaultEpilogueISI_SJ_SJ_NS1E_6thread17LinearCombinationISI_Li1EffLNS1J_9ScaleType4KindE0ELNS_15FloatRoundStyleE2ESI_EENS1_15EpilogueDefaultEEEEEvvEEEEvNT_6ParamsE)
        /*0020*/ 	.word	0x00000000
.L_16:


//--------------------- .nv.compat                --------------------------
	.section	.nv.compat,"",@"SHT_CUDA_COMPAT_INFO"
	.align	4
        /*0000*/ 	.byte	0x02, 0x09, 0x01, 0x00, 0x02, 0x02, 0x04, 0x00, 0x02, 0x05, 0x05, 0x00, 0x03, 0x07, 0x01, 0x01
        /*0010*/ 	.byte	0x02, 0x03, 0x01, 0x00, 0x02, 0x06, 0x01, 0x00, 0x04, 0x0b, 0x08, 0x00, 0x00, 0x00, 0x00, 0x00
        /*0020*/ 	.byte	0x00, 0x00, 0x00, 0x00


//--------------------- .nv.info._ZN7cutlass13device_kernelINS_4gemm6kernel13GemmUniversalIN4cute5tupleIJiiiiEEENS1_10collective13CollectiveMmaINS1_37MainloopSm90TmaGmmaWarpSpecializedFP8ILi11ENS5_IJNS4_1CILi1EEESB_SB_EEENS1_35KernelTmaWarpSpecializedCooperativeEEENS5_IJNSA_ILi256EEENSA_ILi64EEESG_EEENS_12float_e4m3_tENS5_IJlSB_lEEESI_SJ_NS4_8TiledMMAINS4_8MMA_AtomIJNS4_4SM904GMMA30MMA_64x64x32_F32E4M3E4M3_SS_TNILNSN_7ScaleInE1ELSP_1EEEEEENS4_6LayoutINS5_IJNSA_ILi2EEESB_SB_EEENS5_IJSB_NSA_ILi0EEESV_EEEEENS5_IJNS4_10UnderscoreESY_SY_EEEEENS4_13SM90_TMA_LOADENS4_14ComposedLayoutINS4_7SwizzleILi2ELi4ELi3EEENS4_18smem_ptr_flag_bitsILi8EEENSS_INS5_IJNSA_ILi8EEESG_EEENS5_IJSG_SB_EEEEEEEvNS4_8identityES11_S1B_vS1C_EENS_8epilogue10collective6detail29Sm90TmaWarpSpecializedAdapterINS1F_15DefaultEpilogueISI_SJ_SJ_NS1E_6thread17LinearCombinationISI_Li1EffLNS1J_9ScaleType4KindE0ELNS_15FloatRoundStyleE2ESI_EENS1_15EpilogueDefaultEEEEEvvEEEEvNT_6ParamsE --------------------------
	.section	.nv.info._ZN7cutlass13device_kernelINS_4gemm6kernel13GemmUniversalIN4cute5tupleIJiiiiEEENS1_10collective13CollectiveMmaINS1_37MainloopSm90TmaGmmaWarpSpecializedFP8ILi11ENS5_IJNS4_1CILi1EEESB_SB_EEENS1_35KernelTmaWarpSpecializedCooperativeEEENS5_IJNSA_ILi256EEENSA_ILi64EEESG_EEENS_12float_e4m3_tENS5_IJlSB_lEEESI_SJ_NS4_8TiledMMAINS4_8MMA_AtomIJNS4_4SM904GMMA30MMA_64x64x32_F32E4M3E4M3_SS_TNILNSN_7ScaleInE1ELSP_1EEEEEENS4_6LayoutINS5_IJNSA_ILi2EEESB_SB_EEENS5_IJSB_NSA_ILi0EEESV_EEEEENS5_IJNS4_10UnderscoreESY_SY_EEEEENS4_13SM90_TMA_LOADENS4_14ComposedLayoutINS4_7SwizzleILi2ELi4ELi3EEENS4_18smem_ptr_flag_bitsILi8EEENSS_INS5_IJNSA_ILi8EEESG_EEENS5_IJSG_SB_EEEEEEEvNS4_8identityES11_S1B_vS1C_EENS_8epilogue10collective6detail29Sm90TmaWarpSpecializedAdapterINS1F_15DefaultEpilogueISI_SJ_SJ_NS1E_6thread17LinearCombinationISI_Li1EffLNS1J_9ScaleType4KindE0ELNS_15FloatRoundStyleE2ESI_EENS1_15EpilogueDefaultEEEEEvvEEEEvNT_6ParamsE,"",@"SHT_CUDA_INFO"
	.sectionflags	@""
	.align	4


	//----- nvinfo : EIATTR_CUDA_API_VERSION
	.align		4
        /*0000*/ 	.byte	0x04, 0x37
        /*0002*/ 	.short	(.L_18 - .L_17)
.L_17:
        /*0004*/ 	.word	0x00000082


	//----- nvinfo : EIATTR_KPARAM_INFO
	.align		4
.L_18:
        /*0008*/ 	.byte	0x04, 0x17
        /*000a*/ 	.short	(.L_20 - .L_19)
.L_19:
        /*000c*/ 	.word	0x00000000
        /*0010*/ 	.short	0x0000
        /*0012*/ 	.short	0x0070
        /*0014*/ 	.byte	0x00, 0xf0, 0x01, 0x10


	//----- nvinfo : EIATTR_SPARSE_MMA_MASK
	.align		4
.L_20:
        /*0018*/ 	.byte	0x03, 0x50
        /*001a*/ 	.short	0x0000


	//----- nvinfo : EIATTR_MAXREG_COUNT
	.align		4
        /*001c*/ 	.byte	0x03, 0x1b
        /*001e*/ 	.short	0x00a8


	//----- nvinfo : EIATTR_NUM_BARRIERS
	.align		4
        /*0020*/ 	.byte	0x02, 0x4c
        /*0022*/ 	.byte	0x01
	.zero		1


	//----- nvinfo : EIATTR_MERCURY_ISA_VERSION
	.align		4
        /*0024*/ 	.byte	0x03, 0x5f
        /*0026*/ 	.short	0x0101


	//----- nvinfo : EIATTR_INT_WARP_WIDE_INSTR_OFFSETS
	.align		4
        /*0028*/ 	.byte	0x04, 0x31
        /*002a*/ 	.short	(.L_22 - .L_21)


	//   ....[0]....
.L_21:
        /*002c*/ 	.word	0x000004e0


	//   ....[1]....
        /*0030*/ 	.word	0x000004f0


	//   ....[2]....
        /*0034*/ 	.word	0x000005e0


	//----- nvinfo : EIATTR_COOP_GROUP_MASK_REGIDS
	.align		4
.L_22:
        /*0038*/ 	.byte	0x04, 0x29
        /*003a*/ 	.short	(.L_24 - .L_23)


	//   ....[0]....
.L_23:
        /*003c*/ 	.word	0xffffffff


	//   ....[1]....
        /*0040*/ 	.word	0xffffffff


	//   ....[2]....
        /*0044*/ 	.word	0xffffffff


	//   ....[3]....
        /*0048*/ 	.word	0xffffffff


	//   ....[4]....
        /*004c*/ 	.word	0xffffffff


	//----- nvinfo : EIATTR_COOP_GROUP_INSTR_OFFSETS
	.align		4
.L_24:
        /*0050*/ 	.byte	0x04, 0x28
        /*0052*/ 	.short	(.L_26 - .L_25)


	//   ....[0]....
.L_25:
        /*0054*/ 	.word	0x00000060


	//   ....[1]....
        /*0058*/ 	.word	0x00000070


	//   ....[2]....
        /*005c*/ 	.word	0x00000130


	//   ....[3]....
        /*0060*/ 	.word	0x000003d0


	//   ....[4]....
        /*0064*/ 	.word	0x000010d0


	//----- nvinfo : EIATTR_REG_RECONFIG
	.align		4
.L_26:
        /*0068*/ 	.byte	0x01, 0x54
	.zero		2


	//----- nvinfo : EIATTR_MBARRIER_INSTR_OFFSETS
	.align		4
        /*006c*/ 	.byte	0x04, 0x39
        /*006e*/ 	.short	(.L_28 - .L_27)


	//   ....[0]....
.L_27:
        /*0070*/ 	.word	0x00000250
        /*0074*/ 	.word	0x000000ff
        /*0078*/ 	.word	0x00000000
        /*007c*/ 	.short	0x0100
        /*007e*/ 	.byte	0x08
	.zero		1


	//   ....[1]....
        /*0080*/ 	.word	0x00000260
        /*0084*/ 	.word	0x000000ff
        /*0088*/ 	.word	0x00000058
        /*008c*/ 	.short	0x0100
        /*008e*/ 	.byte	0x08
	.zero		1


	//   ....[2]....
        /*0090*/ 	.word	0x00000270
        /*0094*/ 	.word	0x000000ff
        /*0098*/ 	.word	0x00000008
        /*009c*/ 	.short	0x0100
        /*009e*/ 	.byte	0x08
	.zero		1


	//   ....[3]....
        /*00a0*/ 	.word	0x00000280
        /*00a4*/ 	.word	0x000000ff
        /*00a8*/ 	.word	0x00000060
        /*00ac*/ 	.short	0x0100
        /*00ae*/ 	.byte	0x08
	.zero		1


	//   ....[4]....
        /*00b0*/ 	.word	0x00000290
        /*00b4*/ 	.word	0x000000ff
        /*00b8*/ 	.word	0x00000010
        /*00bc*/ 	.short	0x0100
        /*00be*/ 	.byte	0x08
	.zero		1


	//   ....[5]....
        /*00c0*/ 	.word	0x000002a0
        /*00c4*/ 	.word	0x000000ff
        /*00c8*/ 	.word	0x00000068
        /*00cc*/ 	.short	0x0100
        /*00ce*/ 	.byte	0x08
	.zero		1


	//   ....[6]....
        /*00d0*/ 	.word	0x000002b0
        /*00d4*/ 	.word	0x000000ff
        /*00d8*/ 	.word	0x00000018
        /*00dc*/ 	.short	0x0100
        /*00de*/ 	.byte	0x08
	.zero		1


	//   ....[7]....
        /*00e0*/ 	.word	0x000002c0
        /*00e4*/ 	.word	0x000000ff
        /*00e8*/ 	.word	0x00000070
        /*00ec*/ 	.short	0x0100
        /*00ee*/ 	.byte	0x08
	.zero		1


	//   ....[8]....
        /*00f0*/ 	.word	0x000002d0
        /*00f4*/ 	.word	0x000000ff
        /*00f8*/ 	.word	0x00000020
        /*00fc*/ 	.short	0x0100
        /*00fe*/ 	.byte	0x08
	.zero		1


	//   ....[9]....
        /*0100*/ 	.word	0x000002e0
        /*0104*/ 	.word	0x000000ff
        /*0108*/ 	.word	0x00000078
        /*010c*/ 	.short	0x0100
        /*010e*/ 	.byte	0x08
	.zero		1


	//   ....[10]....
        /*0110*/ 	.word	0x000002f0
        /*0114*/ 	.word	0x000000ff
        /*0118*/ 	.word	0x00000028
        /*011c*/ 	.short	0x0100
        /*011e*/ 	.byte	0x08
	.zero		1


	//   ....[11]....
        /*0120*/ 	.word	0x00000300
        /*0124*/ 	.word	0x000000ff
        /*0128*/ 	.word	0x00000080
        /*012c*/ 	.short	0x0100
        /*012e*/ 	.byte	0x08
	.zero		1


	//   ....[12]....
        /*0130*/ 	.word	0x00000310
        /*0134*/ 	.word	0x000000ff
        /*0138*/ 	.word	0x00000030
        /*013c*/ 	.short	0x0100
        /*013e*/ 	.byte	0x08
	.zero		1


	//   ....[13]....
        /*0140*/ 	.word	0x00000320
        /*0144*/ 	.word	0x000000ff
        /*0148*/ 	.word	0x00000088
        /*014c*/ 	.short	0x0100
        /*014e*/ 	.byte	0x08
	.zero		1


	//   ....[14]....
        /*0150*/ 	.word	0x00000330
        /*0154*/ 	.word	0x000000ff
        /*0158*/ 	.word	0x00000038
        /*015c*/ 	.short	0x0100
        /*015e*/ 	.byte	0x08
	.zero		1


	//   ....[15]....
        /*0160*/ 	.word	0x00000340
        /*0164*/ 	.word	0x000000ff
        /*0168*/ 	.word	0x00000090
        /*016c*/ 	.short	0x0100
        /*016e*/ 	.byte	0x08
	.zero		1


	//   ....[16]....
        /*0170*/ 	.word	0x00000350
        /*0174*/ 	.word	0x000000ff
        /*0178*/ 	.word	0x00000040
        /*017c*/ 	.short	0x0100
        /*017e*/ 	.byte	0x08
	.zero		1


	//   ....[17]....
        /*0180*/ 	.word	0x00000360
        /*0184*/ 	.word	0x000000ff
        /*0188*/ 	.word	0x00000098
        /*018c*/ 	.short	0x0100
        /*018e*/ 	.byte	0x08
	.zero		1


	//   ....[18]....
        /*0190*/ 	.word	0x00000370
        /*0194*/ 	.word	0x000000ff
        /*0198*/ 	.word	0x00000048
        /*019c*/ 	.short	0x0100
        /*019e*/ 	.byte	0x08
	.zero		1


	//   ....[19]....
        /*01a0*/ 	.word	0x00000380
        /*01a4*/ 	.word	0x000000ff
        /*01a8*/ 	.word	0x000000a0
        /*01ac*/ 	.short	0x0100
        /*01ae*/ 	.byte	0x08
	.zero		1


	//   ....[20]....
        /*01b0*/ 	.word	0x00000390
        /*01b4*/ 	.word	0x000000ff
        /*01b8*/ 	.word	0x00000050
        /*01bc*/ 	.short	0x0100
        /*01be*/ 	.byte	0x08
	.zero		1


	//   ....[21]....
        /*01c0*/ 	.word	0x000003a0
        /*01c4*/ 	.word	0x000000ff
        /*01c8*/ 	.word	0x000000a8
        /*01cc*/ 	.short	0x0100
        /*01ce*/ 	.byte	0x08
	.zero		1


	//   ....[22]....
        /*01d0*/ 	.word	0x00000630
        /*01d4*/ 	.word	0x000000ff
        /*01d8*/ 	.word	0x000000c0
        /*01dc*/ 	.short	0x0100
        /*01de*/ 	.byte	0x06
	.zero		1


	//   ....[23]....
        /*01e0*/ 	.word	0x00000690
        /*01e4*/ 	.word	0x000000ff
        /*01e8*/ 	.word	0x000000c8
        /*01ec*/ 	.short	0x0100
        /*01ee*/ 	.byte	0x06
	.zero		1


	//   ....[24]....
        /*01f0*/ 	.word	0x00001600
        /*01f4*/ 	.word	0x000000ff
        /*01f8*/ 	.word	0x00000000
        /*01fc*/ 	.short	0x010a
        /*01fe*/ 	.byte	0x06
	.zero		1


	//   ....[25]....
        /*0200*/ 	.word	0x00001640
        /*0204*/ 	.word	0x000000ff
        /*0208*/ 	.word	0x00000000
        /*020c*/ 	.short	0x010a
        /*020e*/ 	.byte	0x06
	.zero		1


	//   ....[26]....
        /*0210*/ 	.word	0x00002010
        /*0214*/ 	.word	0x000000ff
        /*0218*/ 	.word	0x00000000
        /*021c*/ 	.short	0x010a
        /*021e*/ 	.byte	0x0c
	.zero		1


	//   ....[27]....
        /*0220*/ 	.word	0x00002050
        /*0224*/ 	.word	0x000000ff
        /*0228*/ 	.word	0x00000000
        /*022c*/ 	.short	0x010a
        /*022e*/ 	.byte	0x0c
	.zero		1


	//   ....[28]....
        /*0230*/ 	.word	0x00002720
        /*0234*/ 	.word	0x000000ff
        /*0238*/ 	.word	0x00000000
        /*023c*/ 	.short	0x0101
        /*023e*/ 	.byte	0x08
	.zero		1


	//   ....[29]....
        /*0240*/ 	.word	0x00002d70
        /*0244*/ 	.word	0x000000ff
        /*0248*/ 	.word	0x00000000
        /*024c*/ 	.short	0x0101
        /*024e*/ 	.byte	0x08
	.zero		1


	//   ....[30]....
        /*0250*/ 	.word	0x00008880
        /*0254*/ 	.word	0x00000013
        /*0258*/ 	.word	0x00000058
        /*025c*/ 	.short	0x010a
        /*025e*/ 	.byte	0x3f
	.zero		1


	//   ....[31]....
        /*0260*/ 	.word	0x00008c20
        /*0264*/ 	.word	0x00000008
        /*0268*/ 	.word	0x000000c8
        /*026c*/ 	.short	0x0101
        /*026e*/ 	.byte	0x3f
	.zero		1


	//   ....[32]....
        /*0270*/ 	.word	0x00009330
        /*0274*/ 	.word	0x00000006
        /*0278*/ 	.word	0x00000000
        /*027c*/ 	.short	0x010a
        /*027e*/ 	.byte	0x3f
	.zero		1


	//   ....[33]....
        /*0280*/ 	.word	0x000093b0
        /*0284*/ 	.word	0x00000007
        /*0288*/ 	.word	0x00000000
        /*028c*/ 	.short	0x010a
        /*028e*/ 	.byte	0x3f
	.zero		1


	//   ....[34]....
        /*0290*/ 	.word	0x00009440
        /*0294*/ 	.word	0x00000006
        /*0298*/ 	.word	0x00000000
        /*029c*/ 	.short	0x010a
        /*029e*/ 	.byte	0x3f
	.zero		1


	//   ....[35]....
        /*02a0*/ 	.word	0x000094d0
        /*02a4*/ 	.word	0x00000009
        /*02a8*/ 	.word	0x00000000
        /*02ac*/ 	.short	0x010a
        /*02ae*/ 	.byte	0x3f
	.zero		1


	//   ....[36]....
        /*02b0*/ 	.word	0x00009560
        /*02b4*/ 	.word	0x00000006
        /*02b8*/ 	.word	0x00000000
        /*02bc*/ 	.short	0x010a
        /*02be*/ 	.byte	0x3f
	.zero		1


	//   ....[37]....
        /*02c0*/ 	.word	0x000095f0
        /*02c4*/ 	.word	0x00000009
        /*02c8*/ 	.word	0x00000000
        /*02cc*/ 	.short	0x010a
        /*02ce*/ 	.byte	0x3f
	.zero		1


	//   ....[38]....
        /*02d0*/ 	.word	0x00009680
        /*02d4*/ 	.word	0x00000006
        /*02d8*/ 	.word	0x00000000
        /*02dc*/ 	.short	0x010a
        /*02de*/ 	.byte	0x3f
	.zero		1


	//   ....[39]....
        /*02e0*/ 	.word	0x00009710
        /*02e4*/ 	.word	0x00000009
        /*02e8*/ 	.word	0x00000000
        /*02ec*/ 	.short	0x010a
        /*02ee*/ 	.byte	0x3f
	.zero		1


	//   ....[40]....
        /*02f0*/ 	.word	0x000097a0
        /*02f4*/ 	.word	0x0000000a
        /*02f8*/ 	.word	0x00000000
        /*02fc*/ 	.short	0x010a
        /*02fe*/ 	.byte	0x3f
	.zero		1


	//   ....[41]....
        /*0300*/ 	.word	0x00009830
        /*0304*/ 	.word	0x0000000b
        /*0308*/ 	.word	0x00000000
        /*030c*/ 	.short	0x010a
        /*030e*/ 	.byte	0x3f
	.zero		1


	//   ....[42]....
        /*0310*/ 	.word	0x000098c0
        /*0314*/ 	.word	0x00000003
        /*0318*/ 	.word	0x00000000
        /*031c*/ 	.short	0x010a
        /*031e*/ 	.byte	0x3f
	.zero		1


	//   ....[43]....
        /*0320*/ 	.word	0x00009930
        /*0324*/ 	.word	0x0000000b
        /*0328*/ 	.word	0x00000000
        /*032c*/ 	.short	0x010a
        /*032e*/ 	.byte	0x3f
	.zero		1


	//   ....[44]....
        /*0330*/ 	.word	0x00009990
        /*0334*/ 	.word	0x0000000c
        /*0338*/ 	.word	0x00000000
        /*033c*/ 	.short	0x010a
        /*033e*/ 	.byte	0x3f
	.zero		1


	//   ....[45]....
        /*0340*/ 	.word	0x00009a60
        /*0344*/ 	.word	0x00000013
        /*0348*/ 	.word	0x00000058
        /*034c*/ 	.short	0x010a
        /*034e*/ 	.byte	0x3f
	.zero		1


	//   ....[46]....
        /*0350*/ 	.word	0x00009b40
        /*0354*/ 	.word	0x00000006
        /*0358*/ 	.word	0x00000000
        /*035c*/ 	.short	0x010a
        /*035e*/ 	.byte	0x3f
	.zero		1


	//   ....[47]....
        /*0360*/ 	.word	0x00009b90
        /*0364*/ 	.word	0x00000007
        /*0368*/ 	.word	0x00000000
        /*036c*/ 	.short	0x010a
        /*036e*/ 	.byte	0x3f
	.zero		1


	//   ....[48]....
        /*0370*/ 	.word	0x00009be0
        /*0374*/ 	.word	0x00000006
        /*0378*/ 	.word	0x00000000
        /*037c*/ 	.short	0x010a
        /*037e*/ 	.byte	0x3f
	.zero		1


	//   ....[49]....
        /*0380*/ 	.word	0x00009c30
        /*0384*/ 	.word	0x00000009
        /*0388*/ 	.word	0x00000000
        /*038c*/ 	.short	0x010a
        /*038e*/ 	.byte	0x3f
	.zero		1


	//   ....[50]....
        /*0390*/ 	.word	0x00009c80
        /*0394*/ 	.word	0x00000006
        /*0398*/ 	.word	0x00000000
        /*039c*/ 	.short	0x010a
        /*039e*/ 	.byte	0x3f
	.zero		1


	//   ....[51]....
        /*03a0*/ 	.word	0x00009cd0
        /*03a4*/ 	.word	0x00000009
        /*03a8*/ 	.word	0x00000000
        /*03ac*/ 	.short	0x010a
        /*03ae*/ 	.byte	0x3f
	.zero		1


	//   ....[52]....
        /*03b0*/ 	.word	0x00009d20
        /*03b4*/ 	.word	0x00000006
        /*03b8*/ 	.word	0x00000000
        /*03bc*/ 	.short	0x010a
        /*03be*/ 	.byte	0x3f
	.zero		1


	//   ....[53]....
        /*03c0*/ 	.word	0x00009d70
        /*03c4*/ 	.word	0x00000009
        /*03c8*/ 	.word	0x00000000
        /*03cc*/ 	.short	0x010a
        /*03ce*/ 	.byte	0x3f
	.zero		1


	//   ....[54]....
        /*03d0*/ 	.word	0x00009dc0
        /*03d4*/ 	.word	0x0000000a
        /*03d8*/ 	.word	0x00000000
        /*03dc*/ 	.short	0x010a
        /*03de*/ 	.byte	0x3f
	.zero		1


	//   ....[55]....
        /*03e0*/ 	.word	0x00009e10
        /*03e4*/ 	.word	0x0000000b
        /*03e8*/ 	.word	0x00000000
        /*03ec*/ 	.short	0x010a
        /*03ee*/ 	.byte	0x3f
	.zero		1


	//----- nvinfo : EIATTR_NUM_MBARRIERS
	.align		4
.L_28:
        /*03f0*/ 	.byte	0x03, 0x38
        /*03f2*/ 	.short	0x0018


	//----- nvinfo : EIATTR_EXIT_INSTR_OFFSETS
	.align		4
        /*03f4*/ 	.byte	0x04, 0x1c
        /*03f6*/ 	.short	(.L_30 - .L_29)


	//   ....[0]....
.L_29:
        /*03f8*/ 	.word	0x000006e0


	//   ....[1]....
        /*03fc*/ 	.word	0x00000fa0


	//   ....[2]....
        /*0400*/ 	.word	0x00007ef0


	//   ....[3]....
        /*0404*/ 	.word	0x00008520


	//   ....[4]....
        /*0408*/ 	.word	0x00009910


	//----- nvinfo : EIATTR_MAX_THREADS
	.align		4
.L_30:
        /*040c*/ 	.byte	0x04, 0x05
        /*040e*/ 	.short	(.L_32 - .L_31)
.L_31:
        /*0410*/ 	.word	0x00000180
        /*0414*/ 	.word	0x00000001
        /*0418*/ 	.word	0x00000001


	//----- nvinfo : EIATTR_CRS_STACK_SIZE
	.align		4
.L_32:
        /*041c*/ 	.byte	0x04, 0x1e
        /*041e*/ 	.short	(.L_34 - .L_33)
.L_33:
        /*0420*/ 	.word	0x00000000


	//----- nvinfo : EIATTR_CBANK_PARAM_SIZE
	.align		4
.L_34:
        /*0424*/ 	.byte	0x03, 0x19
        /*0426*/ 	.short	0x0470


	//----- nvinfo : EIATTR_PARAM_CBANK
	.align		4
        /*0428*/ 	.byte	0x04, 0x0a
        /*042a*/ 	.short	(.L_36 - .L_35)
	.align		4
.L_35:
        /*042c*/ 	.word	index@(.nv.constant0._ZN7cutlass13device_kernelINS_4gemm6kernel13GemmUniversalIN4cute5tupleIJiiiiEEENS1_10collective13CollectiveMmaINS1_37MainloopSm90TmaGmmaWarpSpecializedFP8ILi11ENS5_IJNS4_1CILi1EEESB_SB_EEENS1_35KernelTmaWarpSpecializedCooperativeEEENS5_IJNSA_ILi256EEENSA_ILi64EEESG_EEENS_12float_e4m3_tENS5_IJlSB_lEEESI_SJ_NS4_8TiledMMAINS4_8MMA_AtomIJNS4_4SM904GMMA30MMA_64x64x32_F32E4M3E4M3_SS_TNILNSN_7ScaleInE1ELSP_1EEEEEENS4_6LayoutINS5_IJNSA_ILi2EEESB_SB_EEENS5_IJSB_NSA_ILi0EEESV_EEEEENS5_IJNS4_10UnderscoreESY_SY_EEEEENS4_13SM90_TMA_LOADENS4_14ComposedLayoutINS4_7SwizzleILi2ELi4ELi3EEENS4_18smem_ptr_flag_bitsILi8EEENSS_INS5_IJNSA_ILi8EEESG_EEENS5_IJSG_SB_EEEEEEEvNS4_8identityES11_S1B_vS1C_EENS_8epilogue10collective6detail29Sm90TmaWarpSpecializedAdapterINS1F_15DefaultEpilogueISI_SJ_SJ_NS1E_6thread17LinearCombinationISI_Li1EffLNS1J_9ScaleType4KindE0ELNS_15FloatRoundStyleE2ESI_EENS1_15EpilogueDefaultEEEEEvvEEEEvNT_6ParamsE)
        /*0430*/ 	.short	0x0210
        /*0432*/ 	.short	0x0470


	//----- nvinfo : EIATTR_SW_WAR
	.align		4
.L_36:
        /*0434*/ 	.byte	0x04, 0x36
        /*0436*/ 	.short	(.L_38 - .L_37)
.L_37:
        /*0438*/ 	.word	0x00000008
.L_38:


//--------------------- .nv.callgraph             --------------------------
	.section	.nv.callgraph,"",@"SHT_CUDA_CALLGRAPH"
	.align	4
	.sectionentsize	8
	.align		4
        /*0000*/ 	.word	0x00000000
	.align		4
        /*0004*/ 	.word	0xffffffff
	.align		4
        /*0008*/ 	.word	0x00000000
	.align		4
        /*000c*/ 	.word	0xfffffffe
	.align		4
        /*0010*/ 	.word	0x00000000
	.align		4
        /*0014*/ 	.word	0xfffffffd
	.align		4
        /*0018*/ 	.word	0x00000000
	.align		4
        /*001c*/ 	.word	0xfffffffc


//--------------------- .nv.constant4             --------------------------
	.section	.nv.constant4,"a",@progbits
	.align	8
	.align		8
.nv.constant4:
        /*0000*/ 	.dword	_ZN40_INTERNAL_133cf6ae_4_k_cu_0824cf58_169624cuda3std3__45__cpo5beginE
	.align		8
        /*0008*/ 	.dword	_ZN40_INTERNAL_133cf6ae_4_k_cu_0824cf58_169624cuda3std3__45__cpo3endE
	.align		8
        /*0010*/ 	.dword	_ZN40_INTERNAL_133cf6ae_4_k_cu_0824cf58_169624cuda3std3__45__cpo6cbeginE
	.align		8
        /*0018*/ 	.dword	_ZN40_INTERNAL_133cf6ae_4_k_cu_0824cf58_169624cuda3std3__45__cpo4cendE
	.align		8
        /*0020*/ 	.dword	_ZN40_INTERNAL_133cf6ae_4_k_cu_0824cf58_169624cuda3std3__442_GLOBAL__N__133cf6ae_4_k_cu_0824cf58_169626ignoreE
	.align		8
        /*0028*/ 	.dword	_ZN40_INTERNAL_133cf6ae_4_k_cu_0824cf58_169624cuda3std3__419piecewise_constructE
	.align		8
        /*0030*/ 	.dword	_ZN40_INTERNAL_133cf6ae_4_k_cu_0824cf58_169624cuda3std3__48in_placeE
	.align		8
        /*0038*/ 	.dword	_ZN40_INTERNAL_133cf6ae_4_k_cu_0824cf58_169624cuda3std6ranges3__45__cpo4swapE
	.align		8
        /*0040*/ 	.dword	_ZN40_INTERNAL_133cf6ae_4_k_cu_0824cf58_169624cuda3std6ranges3__45__cpo9iter_moveE
	.align		8
        /*0048*/ 	.dword	_ZN40_INTERNAL_133cf6ae_4_k_cu_0824cf58_169624cute7productE
	.align		8
        /*0050*/ 	.dword	_ZN40_INTERNAL_133cf6ae_4_k_cu_0824cf58_169624cute1_E


//--------------------- .text._ZN7cutlass13device_kernelINS_4gemm6kernel13GemmUniversalIN4cute5tupleIJiiiiEEENS1_10collective13CollectiveMmaINS1_37MainloopSm90TmaGmmaWarpSpecializedFP8ILi11ENS5_IJNS4_1CILi1EEESB_SB_EEENS1_35KernelTmaWarpSpecializedCooperativeEEENS5_IJNSA_ILi256EEENSA_ILi64EEESG_EEENS_12float_e4m3_tENS5_IJlSB_lEEESI_SJ_NS4_8TiledMMAINS4_8MMA_AtomIJNS4_4SM904GMMA30MMA_64x64x32_F32E4M3E4M3_SS_TNILNSN_7ScaleInE1ELSP_1EEEEEENS4_6LayoutINS5_IJNSA_ILi2EEESB_SB_EEENS5_IJSB_NSA_ILi0EEESV_EEEEENS5_IJNS4_10UnderscoreESY_SY_EEEEENS4_13SM90_TMA_LOADENS4_14ComposedLayoutINS4_7SwizzleILi2ELi4ELi3EEENS4_18smem_ptr_flag_bitsILi8EEENSS_INS5_IJNSA_ILi8EEESG_EEENS5_IJSG_SB_EEEEEEEvNS4_8identityES11_S1B_vS1C_EENS_8epilogue10collective6detail29Sm90TmaWarpSpecializedAdapterINS1F_15DefaultEpilogueISI_SJ_SJ_NS1E_6thread17LinearCombinationISI_Li1EffLNS1J_9ScaleType4KindE0ELNS_15FloatRoundStyleE2ESI_EENS1_15EpilogueDefaultEEEEEvvEEEEvNT_6ParamsE --------------------------
	.section	.text._ZN7cutlass13device_kernelINS_4gemm6kernel13GemmUniversalIN4cute5tupleIJiiiiEEENS1_10collective13CollectiveMmaINS1_37MainloopSm90TmaGmmaWarpSpecializedFP8ILi11ENS5_IJNS4_1CILi1EEESB_SB_EEENS1_35KernelTmaWarpSpecializedCooperativeEEENS5_IJNSA_ILi256EEENSA_ILi64EEESG_EEENS_12float_e4m3_tENS5_IJlSB_lEEESI_SJ_NS4_8TiledMMAINS4_8MMA_AtomIJNS4_4SM904GMMA30MMA_64x64x32_F32E4M3E4M3_SS_TNILNSN_7ScaleInE1ELSP_1EEEEEENS4_6LayoutINS5_IJNSA_ILi2EEESB_SB_EEENS5_IJSB_NSA_ILi0EEESV_EEEEENS5_IJNS4_10UnderscoreESY_SY_EEEEENS4_13SM90_TMA_LOADENS4_14ComposedLayoutINS4_7SwizzleILi2ELi4ELi3EEENS4_18smem_ptr_flag_bitsILi8EEENSS_INS5_IJNSA_ILi8EEESG_EEENS5_IJSG_SB_EEEEEEEvNS4_8identityES11_S1B_vS1C_EENS_8epilogue10collective6detail29Sm90TmaWarpSpecializedAdapterINS1F_15DefaultEpilogueISI_SJ_SJ_NS1E_6thread17LinearCombinationISI_Li1EffLNS1J_9ScaleType4KindE0ELNS_15FloatRoundStyleE2ESI_EENS1_15EpilogueDefaultEEEEEvvEEEEvNT_6ParamsE,"ax",@progbits
	.align	128
.text._ZN7cutlass13device_kernelINS_4gemm6kernel13GemmUniversalIN4cute5tupleIJiiiiEEENS1_10collective13CollectiveMmaINS1_37MainloopSm90TmaGmmaWarpSpecializedFP8ILi11ENS5_IJNS4_1CILi1EEESB_SB_EEENS1_35KernelTmaWarpSpecializedCooperativeEEENS5_IJNSA_ILi256EEENSA_ILi64EEESG_EEENS_12float_e4m3_tENS5_IJlSB_lEEESI_SJ_NS4_8TiledMMAINS4_8MMA_AtomIJNS4_4SM904GMMA30MMA_64x64x32_F32E4M3E4M3_SS_TNILNSN_7ScaleInE1ELSP_1EEEEEENS4_6LayoutINS5_IJNSA_ILi2EEESB_SB_EEENS5_IJSB_NSA_ILi0EEESV_EEEEENS5_IJNS4_10UnderscoreESY_SY_EEEEENS4_13SM90_TMA_LOADENS4_14ComposedLayoutINS4_7SwizzleILi2ELi4ELi3EEENS4_18smem_ptr_flag_bitsILi8EEENSS_INS5_IJNSA_ILi8EEESG_EEENS5_IJSG_SB_EEEEEEEvNS4_8identityES11_S1B_vS1C_EENS_8epilogue10collective6detail29Sm90TmaWarpSpecializedAdapterINS1F_15DefaultEpilogueISI_SJ_SJ_NS1E_6thread17LinearCombinationISI_Li1EffLNS1J_9ScaleType4KindE0ELNS_15FloatRoundStyleE2ESI_EENS1_15EpilogueDefaultEEEEEvvEEEEvNT_6ParamsE:
        .type           _ZN7cutlass13device_kernelINS_4gemm6kernel13GemmUniversalIN4cute5tupleIJiiiiEEENS1_10collective13CollectiveMmaINS1_37MainloopSm90TmaGmmaWarpSpecializedFP8ILi11ENS5_IJNS4_1CILi1EEESB_SB_EEENS1_35KernelTmaWarpSpecializedCooperativeEEENS5_IJNSA_ILi256EEENSA_ILi64EEESG_EEENS_12float_e4m3_tENS5_IJlSB_lEEESI_SJ_NS4_8TiledMMAINS4_8MMA_AtomIJNS4_4SM904GMMA30MMA_64x64x32_F32E4M3E4M3_SS_TNILNSN_7ScaleInE1ELSP_1EEEEEENS4_6LayoutINS5_IJNSA_ILi2EEESB_SB_EEENS5_IJSB_NSA_ILi0EEESV_EEEEENS5_IJNS4_10UnderscoreESY_SY_EEEEENS4_13SM90_TMA_LOADENS4_14ComposedLayoutINS4_7SwizzleILi2ELi4ELi3EEENS4_18smem_ptr_flag_bitsILi8EEENSS_INS5_IJNSA_ILi8EEESG_EEENS5_IJSG_SB_EEEEEEEvNS4_8identityES11_S1B_vS1C_EENS_8epilogue10collective6detail29Sm90TmaWarpSpecializedAdapterINS1F_15DefaultEpilogueISI_SJ_SJ_NS1E_6thread17LinearCombinationISI_Li1EffLNS1J_9ScaleType4KindE0ELNS_15FloatRoundStyleE2ESI_EENS1_15EpilogueDefaultEEEEEvvEEEEvNT_6ParamsE,@function
        .size           _ZN7cutlass13device_kernelINS_4gemm6kernel13GemmUniversalIN4cute5tupleIJiiiiEEENS1_10collective13CollectiveMmaINS1_37MainloopSm90TmaGmmaWarpSpecializedFP8ILi11ENS5_IJNS4_1CILi1EEESB_SB_EEENS1_35KernelTmaWarpSpecializedCooperativeEEENS5_IJNSA_ILi256EEENSA_ILi64EEESG_EEENS_12float_e4m3_tENS5_IJlSB_lEEESI_SJ_NS4_8TiledMMAINS4_8MMA_AtomIJNS4_4SM904GMMA30MMA_64x64x32_F32E4M3E4M3_SS_TNILNSN_7ScaleInE1ELSP_1EEEEEENS4_6LayoutINS5_IJNSA_ILi2EEESB_SB_EEENS5_IJSB_NSA_ILi0EEESV_EEEEENS5_IJNS4_10UnderscoreESY_SY_EEEEENS4_13SM90_TMA_LOADENS4_14ComposedLayoutINS4_7SwizzleILi2ELi4ELi3EEENS4_18smem_ptr_flag_bitsILi8EEENSS_INS5_IJNSA_ILi8EEESG_EEENS5_IJSG_SB_EEEEEEEvNS4_8identityES11_S1B_vS1C_EENS_8epilogue10collective6detail29Sm90TmaWarpSpecializedAdapterINS1F_15DefaultEpilogueISI_SJ_SJ_NS1E_6thread17LinearCombinationISI_Li1EffLNS1J_9ScaleType4KindE0ELNS_15FloatRoundStyleE2ESI_EENS1_15EpilogueDefaultEEEEEvvEEEEvNT_6ParamsE,(.L_x_216 - _ZN7cutlass13device_kernelINS_4gemm6kernel13GemmUniversalIN4cute5tupleIJiiiiEEENS1_10collective13CollectiveMmaINS1_37MainloopSm90TmaGmmaWarpSpecializedFP8ILi11ENS5_IJNS4_1CILi1EEESB_SB_EEENS1_35KernelTmaWarpSpecializedCooperativeEEENS5_IJNSA_ILi256EEENSA_ILi64EEESG_EEENS_12float_e4m3_tENS5_IJlSB_lEEESI_SJ_NS4_8TiledMMAINS4_8MMA_AtomIJNS4_4SM904GMMA30MMA_64x64x32_F32E4M3E4M3_SS_TNILNSN_7ScaleInE1ELSP_1EEEEEENS4_6LayoutINS5_IJNSA_ILi2EEESB_SB_EEENS5_IJSB_NSA_ILi0EEESV_EEEEENS5_IJNS4_10UnderscoreESY_SY_EEEEENS4_13SM90_TMA_LOADENS4_14ComposedLayoutINS4_7SwizzleILi2ELi4ELi3EEENS4_18smem_ptr_flag_bitsILi8EEENSS_INS5_IJNSA_ILi8EEESG_EEENS5_IJSG_SB_EEEEEEEvNS4_8identityES11_S1B_vS1C_EENS_8epilogue10collective6detail29Sm90TmaWarpSpecializedAdapterINS1F_15DefaultEpilogueISI_SJ_SJ_NS1E_6thread17LinearCombinationISI_Li1EffLNS1J_9ScaleType4KindE0ELNS_15FloatRoundStyleE2ESI_EENS1_15EpilogueDefaultEEEEEvvEEEEvNT_6ParamsE)
        .other          _ZN7cutlass13device_kernelINS_4gemm6kernel13GemmUniversalIN4cute5tupleIJiiiiEEENS1_10collective13CollectiveMmaINS1_37MainloopSm90TmaGmmaWarpSpecializedFP8ILi11ENS5_IJNS4_1CILi1EEESB_SB_EEENS1_35KernelTmaWarpSpecializedCooperativeEEENS5_IJNSA_ILi256EEENSA_ILi64EEESG_EEENS_12float_e4m3_tENS5_IJlSB_lEEESI_SJ_NS4_8TiledMMAINS4_8MMA_AtomIJNS4_4SM904GMMA30MMA_64x64x32_F32E4M3E4M3_SS_TNILNSN_7ScaleInE1ELSP_1EEEEEENS4_6LayoutINS5_IJNSA_ILi2EEESB_SB_EEENS5_IJSB_NSA_ILi0EEESV_EEEEENS5_IJNS4_10UnderscoreESY_SY_EEEEENS4_13SM90_TMA_LOADENS4_14ComposedLayoutINS4_7SwizzleILi2ELi4ELi3EEENS4_18smem_ptr_flag_bitsILi8EEENSS_INS5_IJNSA_ILi8EEESG_EEENS5_IJSG_SB_EEEEEEEvNS4_8identityES11_S1B_vS1C_EENS_8epilogue10collective6detail29Sm90TmaWarpSpecializedAdapterINS1F_15DefaultEpilogueISI_SJ_SJ_NS1E_6thread17LinearCombinationISI_Li1EffLNS1J_9ScaleType4KindE0ELNS_15FloatRoundStyleE2ESI_EENS1_15EpilogueDefaultEEEEEvvEEEEvNT_6ParamsE,@"STO_CUDA_ENTRY STV_DEFAULT"
_ZN7cutlass13device_kernelINS_4gemm6kernel13GemmUniversalIN4cute5tupleIJiiiiEEENS1_10collective13CollectiveMmaINS1_37MainloopSm90TmaGmmaWarpSpecializedFP8ILi11ENS5_IJNS4_1CILi1EEESB_SB_EEENS1_35KernelTmaWarpSpecializedCooperativeEEENS5_IJNSA_ILi256EEENSA_ILi64EEESG_EEENS_12float_e4m3_tENS5_IJlSB_lEEESI_SJ_NS4_8TiledMMAINS4_8MMA_AtomIJNS4_4SM904GMMA30MMA_64x64x32_F32E4M3E4M3_SS_TNILNSN_7ScaleInE1ELSP_1EEEEEENS4_6LayoutINS5_IJNSA_ILi2EEESB_SB_EEENS5_IJSB_NSA_ILi0EEESV_EEEEENS5_IJNS4_10UnderscoreESY_SY_EEEEENS4_13SM90_TMA_LOADENS4_14ComposedLayoutINS4_7SwizzleILi2ELi4ELi3EEENS4_18smem_ptr_flag_bitsILi8EEENSS_INS5_IJNSA_ILi8EEESG_EEENS5_IJSG_SB_EEEEEEEvNS4_8identityES11_S1B_vS1C_EENS_8epilogue10collective6detail29Sm90TmaWarpSpecializedAdapterINS1F_15DefaultEpilogueISI_SJ_SJ_NS1E_6thread17LinearCombinationISI_Li1EffLNS1J_9ScaleType4KindE0ELNS_15FloatRoundStyleE2ESI_EENS1_15EpilogueDefaultEEEEEvvEEEEvNT_6ParamsE:
[----:B------:R-:W-:Y:S01]  /*0000*/  LDC R1, c[0x0][0x28] ;  /* 0x00000a00ff017b82 */ /* 0x000fe20000000800 */
[----:B------:R-:W0:Y:S01]  /*0010*/  S2R R0, SR_TID.X ;  /* 0x0000000000007919 */ /* 0x000e220000002100 */
[----:B------:R-:W-:Y:S01]  /*0020*/  ELECT P0, URZ, PT ;  /* 0x00000000003f782f */ /* 0x000fe20003800000 */
[----:B------:R-:W-:Y:S01]  /*0030*/  BSSY B0, `(.L_x_0) ;  /* 0x000000f000007945 */ /* 0x000fe20003800000 */
[--C-:B0-----:R-:W-:Y:S02]  /*0040*/  SHF.R.U32.HI R2, RZ, 0x5, R0.reuse ;  /* 0x00000005ff027819 */ /* 0x101fe40000011600 */
[----:B------:R-:W-:-:S03]  /*0050*/  SHF.R.U32.HI R3, RZ, 0x7, R0 ;  /* 0x00000007ff037819 */ /* 0x000fc60000011600 */
[----:B------:R-:W0:Y:S04]  /*0060*/  SHFL.IDX PT, R5, R2, RZ, 0x1f ;  /* 0x00001fff02057589 */ /* 0x000e2800000e0000 */
[----:B------:R1:W2:Y:S01]  /*0070*/  SHFL.IDX PT, R6, R3, RZ, 0x1f ;  /* 0x00001fff03067589 */ /* 0x0002a200000e0000 */
[----:B0-----:R-:W-:-:S13]  /*0080*/  ISETP.NE.OR P0, PT, R5, RZ, !P0 ;  /* 0x000000ff0500720c */ /* 0x001fda0004705670 */
[----:B-12---:R-:W-:Y:S05]  /*0090*/  @P0 BRA `(.L_x_1) ;  /* 0x0000000000200947 */ /* 0x006fea0003800000 */
[----:B------:R-:W-:Y:S02]  /*00a0*/  ULDC.64 UR4, c[0x0][0x198] ;  /* 0x0000660000047ab9 */ /* 0x000fe40000000a00 */
[----:B------:R-:W-:Y:S02]  /*00b0*/  UIADD3 UR6, UP0, UR4, 0xf0, URZ ;  /* 0x000000f004067890 */ /* 0x000fe4000ff1e03f */
[----:B------:R-:W-:Y:S02]  /*00c0*/  UIADD3 UR4, UP1, UR4, 0x1f0, URZ ;  /* 0x000001f004047890 */ /* 0x000fe4000ff3e03f */
[----:B------:R-:W-:Y:S02]  /*00d0*/  UIADD3.X UR7, URZ, UR5, URZ, UP0, !UPT ;  /* 0x000000053f077290 */ /* 0x000fe400087fe43f */
[----:B------:R-:W-:-:S07]  /*00e0*/  UIADD3.X UR5, URZ, UR5, URZ, UP1, !UPT ;  /* 0x000000053f057290 */ /* 0x000fce0008ffe43f */
[----:B------:R0:W-:Y:S02]  /*00f0*/  UTMACCTL.PF [UR6] ;  /* 0x00000000060079b9 */ /* 0x0001e40008040000 */
[----:B------:R0:W-:Y:S02]  /*0100*/  UTMACCTL.PF [UR4] ;  /* 0x00000000040079b9 */ /* 0x0001e40008040000 */
[----:B0-----:R-:W-:Y:S01]  /*0110*/  NOP ;  /* 0x0000000000007918 */ /* 0x001fe20000000000 */
.L_x_1:
[----:B------:R-:W-:Y:S05]  /*0120*/  BSYNC B0 ;  /* 0x0000000000007941 */ /* 0x000fea0003800000 */
.L_x_0:
[----:B------:R-:W0:Y:S02]  /*0130*/  SHFL.IDX PT, R3, R2, RZ, 0x1f ;  /* 0x00001fff02037589 */ /* 0x000e2400000e0000 */
[----:B0-----:R-:W-:-:S13]  /*0140*/  ISETP.NE.AND P0, PT, R3, RZ, PT ;  /* 0x000000ff0300720c */ /* 0x001fda0003f05270 */
[----:B------:R-:W-:Y:S05]  /*0150*/  @P0 BRA `(.L_x_2) ;  /* 0x00000000009c0947 */ /* 0x000fea0003800000 */
[----:B------:R-:W-:Y:S01]  /*0160*/  ELECT P0, URZ, PT ;  /* 0x00000000003f782f */ /* 0x000fe20003800000 */
[----:B------:R-:W-:-:S12]  /*0170*/  BSSY B0, `(.L_x_2) ;  /* 0x0000025000007945 */ /* 0x000fd80003800000 */
[----:B------:R-:W-:Y:S05]  /*0180*/  @!P0 BRA `(.L_x_3) ;  /* 0x00000000008c8947 */ /* 0x000fea0003800000 */
[----:B------:R-:W0:Y:S01]  /*0190*/  S2UR UR8, SR_CgaCtaId ;  /* 0x00000000000879c3 */ /* 0x000e220000008800 */
[----:B------:R-:W-:Y:S01]  /*01a0*/  UMOV UR4, 0x400 ;  /* 0x0000040000047882 */ /* 0x000fe20000000000 */
[----:B------:R-:W-:Y:S01]  /*01b0*/  UMOV UR5, 0x1 ;  /* 0x0000000100057882 */ /* 0x000fe20000000000 */
[----:B------:R-:W-:Y:S02]  /*01c0*/  UMOV UR6, 0x100 ;  /* 0x0000010000067882 */ /* 0x000fe40000000000 */
[----:B------:R-:W-:-:S04]  /*01d0*/  UIADD3 UR6, -UR6, 0x100000, URZ ;  /* 0x0010000006067890 */ /* 0x000fc8000fffe13f */
[----:B------:R-:W-:Y:S02]  /*01e0*/  USHF.L.U32 UR7, UR6, 0xb, URZ ;  /* 0x0000000b06077899 */ /* 0x000fe4000800063f */
[----:B------:R-:W-:Y:S02]  /*01f0*/  USHF.L.U32 UR6, UR6, 0x1, URZ ;  /* 0x0000000106067899 */ /* 0x000fe4000800063f */
[----:B0-----:R-:W-:Y:S02]  /*0200*/  ULEA UR8, UR8, UR4, 0x18 ;  /* 0x0000000408087291 */ /* 0x001fe4000f8ec03f */
[----:B------:R-:W-:-:S04]  /*0210*/  UIADD3 UR4, -UR5, 0x100000, URZ ;  /* 0x0010000005047890 */ /* 0x000fc8000fffe13f */
[----:B------:R-:W-:Y:S02]  /*0220*/  USHF.L.U32 UR5, UR4, 0xb, URZ ;  /* 0x0000000b04057899 */ /* 0x000fe4000800063f */
[----:B------:R-:W-:Y:S01]  /*0230*/  USHF.L.U32 UR4, UR4, 0x1, URZ ;  /* 0x0000000104047899 */ /* 0x000fe2000800063f */
[----:B------:R-:W0:Y:S11]  /*0240*/  FENCE.VIEW.ASYNC.S ;  /* 0x00000000000073c6 */ /* 0x000e360000000000 */
[----:B0-----:R0:W1:Y:S01]  /*0250*/  SYNCS.EXCH.64 URZ, [UR8], UR4 ;  /* 0x00000004083f75b2 */ /* 0x0010620008000100 */
[----:B------:R0:W2:Y:S01]  /*0260*/  SYNCS.EXCH.64 URZ, [UR8+0x58], UR6 ;  /* 0x00005806083f75b2 */ /* 0x0000a20008000100 */
[----:B------:R0:W3:Y:S01]  /*0270*/  SYNCS.EXCH.64 URZ, [UR8+0x8], UR4 ;  /* 0x00000804083f75b2 */ /* 0x0000e20008000100 */
[----:B------:R0:W4:Y:S01]  /*0280*/  SYNCS.EXCH.64 URZ, [UR8+0x60], UR6 ;  /* 0x00006006083f75b2 */ /* 0x0001220008000100 */
[----:B------:R0:W0:Y:S01]  /*0290*/  SYNCS.EXCH.64 URZ, [UR8+0x10], UR4 ;  /* 0x00001004083f75b2 */ /* 0x0000220008000100 */
        /* <DEDUP_REMOVED lines=17> */
[----:B------:R-:W-:Y:S01]  /*03b0*/  NOP ;  /* 0x0000000000007918 */ /* 0x000fe20000000000 */
.L_x_3:
[----:B0-----:R-:W-:Y:S05]  /*03c0*/  BSYNC B0 ;  /* 0x0000000000007941 */ /* 0x001fea0003800000 */
.L_x_2:
[----:B------:R-:W0:Y:S01]  /*03d0*/  SHFL.IDX PT, R2, R2, RZ, 0x1f ;  /* 0x00001fff02027589 */ /* 0x000e2200000e0000 */
[----:B------:R-:W5:Y:S01]  /*03e0*/  LDC R3, c[0x0][0x65c] ;  /* 0x00019700ff037b82 */ /* 0x000f620000000800 */
[----:B------:R-:W-:Y:S02]  /*03f0*/  ELECT P0, URZ, PT ;  /* 0x00000000003f782f */ /* 0x000fe40003800000 */
[----:B------:R-:W-:Y:S01]  /*0400*/  SHF.R.S32.HI R4, RZ, 0x1f, R5 ;  /* 0x0000001fff047819 */ /* 0x000fe20000011405 */
[----:B------:R-:W1:Y:S01]  /*0410*/  S2R R10, SR_CTAID.Y ;  /* 0x00000000000a7919 */ /* 0x000e620000002600 */
[----:B------:R-:W-:Y:S01]  /*0420*/  UMOV UR4, 0x20 ;  /* 0x0000002000047882 */ /* 0x000fe20000000000 */
[C---:B------:R-:W-:Y:S01]  /*0430*/  ISETP.NE.AND P2, PT, R6.reuse, RZ, PT ;  /* 0x000000ff0600720c */ /* 0x040fe20003f45270 */
[----:B------:R-:W-:Y:S01]  /*0440*/  VIADD R11, R6, 0xffffffff ;  /* 0xffffffff060b7836 */ /* 0x000fe20000000000 */
[----:B------:R-:W2:Y:S01]  /*0450*/  S2R R8, SR_CTAID.X ;  /* 0x0000000000087919 */ /* 0x000ea20000002500 */
[----:B------:R-:W-:Y:S01]  /*0460*/  LEA.HI R4, R4, R5, RZ, 0x2 ;  /* 0x0000000504047211 */ /* 0x000fe200078f10ff */
[----:B------:R-:W-:Y:S01]  /*0470*/  NOP ;  /* 0x0000000000007918 */ /* 0x000fe20000000000 */
[----:B------:R-:W-:Y:S01]  /*0480*/  NOP ;  /* 0x0000000000007918 */ /* 0x000fe20000000000 */
[----:B------:R-:W-:-:S02]  /*0490*/  ISETP.GE.U32.AND P1, PT, R11, 0x2, PT ;  /* 0x000000020b00780c */ /* 0x000fc40003f26070 */
[----:B------:R-:W-:-:S05]  /*04a0*/  LOP3.LUT R4, R4, 0xfffffffc, RZ, 0xc0, !PT ;  /* 0xfffffffc04047812 */ /* 0x000fca00078ec0ff */
[----:B------:R-:W-:Y:S01]  /*04b0*/  IMAD.IADD R5, R5, 0x1, -R4 ;  /* 0x0000000105057824 */ /* 0x000fe200078e0a04 */
[----:B0-----:R-:W-:Y:S02]  /*04c0*/  ISETP.NE.OR P0, PT, R2, RZ, !P0 ;  /* 0x000000ff0200720c */ /* 0x001fe40004705670 */
[----:B-----5:R-:W-:-:S11]  /*04d0*/  ISETP.NE.AND P3, PT, R3, 0x1, PT ;  /* 0x000000010300780c */ /* 0x020fd60003f65270 */
[----:B------:R-:W-:Y:S01]  /*04e0*/  VOTEU.ALL UP0, P0 ;  /* 0x00000000003f7886 */ /* 0x000fe20000000000 */
[----:B------:R-:W-:Y:S01]  /*04f0*/  VOTEU.ALL UP1, P0 ;  /* 0x00000000003f7886 */ /* 0x000fe20000020000 */
[----:B------:R-:W2:Y:S01]  /*0500*/  @P3 LDC R9, c[0x0][0x10] ;  /* 0x00000400ff093b82 */ /* 0x000ea20000000800 */
[----:B-1----:R-:W-:Y:S02]  /*0510*/  @P3 IMAD.MOV.U32 R2, RZ, RZ, R10 ;  /* 0x000000ffff023224 */ /* 0x002fe400078e000a */
[----:B------:R-:W-:Y:S01]  /*0520*/  @!UP0 UMOV UR6, 0x400 ;  /* 0x0000040000068882 */ /* 0x000fe20000000000 */
[----:B------:R-:W-:-:S04]  /*0530*/  @!UP0 UIADD3 UR4, -UR4, 0x100000, URZ ;  /* 0x0010000004048890 */ /* 0x000fc8000fffe13f */
[----:B------:R-:W-:Y:S02]  /*0540*/  @!UP0 USHF.L.U32 UR5, UR4, 0xb, URZ ;  /* 0x0000000b04058899 */ /* 0x000fe4000800063f */
[----:B------:R-:W-:Y:S01]  /*0550*/  @!UP0 USHF.L.U32 UR4, UR4, 0x1, URZ ;  /* 0x0000000104048899 */ /* 0x000fe2000800063f */
[----:B------:R-:W-:Y:S02]  /*0560*/  @P3 IMAD.MOV.U32 R3, RZ, RZ, RZ ;  /* 0x000000ffff033224 */ /* 0x000fe400078e00ff */
[----:B------:R-:W-:Y:S01]  /*0570*/  @P3 IMAD.MOV.U32 R13, RZ, RZ, RZ ;  /* 0x000000ffff0d3224 */ /* 0x000fe200078e00ff */
[----:B------:R-:W0:Y:S08]  /*0580*/  @!UP0 S2UR UR7, SR_CgaCtaId ;  /* 0x00000000000789c3 */ /* 0x000e300000008800 */
[----:B------:R-:W1:Y:S01]  /*0590*/  @!P3 LDC R7, c[0x0][0xc] ;  /* 0x00000300ff07bb82 */ /* 0x000e620000000800 */
[----:B--2---:R-:W-:-:S04]  /*05a0*/  @P3 IMAD.WIDE.U32 R2, R8, R9, R2 ;  /* 0x0000000908023225 */ /* 0x004fc800078e0002 */
[----:B------:R-:W-:Y:S02]  /*05b0*/  IMAD.MOV.U32 R9, RZ, RZ, RZ ;  /* 0x000000ffff097224 */ /* 0x000fe400078e00ff */
[----:B------:R-:W-:Y:S01]  /*05c0*/  @P3 IMAD.IADD R3, R3, 0x1, R13 ;  /* 0x0000000103033824 */ /* 0x000fe200078e020d */
[----:B0-----:R-:W-:Y:S01]  /*05d0*/  @!UP0 ULEA UR6, UR7, UR6, 0x18 ;  /* 0x0000000607068291 */ /* 0x001fe2000f8ec03f */
[----:B------:R-:W-:Y:S01]  /*05e0*/  VOTEU.ALL UP0, P0 ;  /* 0x00000000003f7886 */ /* 0x000fe20000000000 */
[----:B------:R-:W-:-:S04]  /*05f0*/  ISETP.NE.AND P0, PT, R5, 0x3, PT ;  /* 0x000000030500780c */ /* 0x000fc80003f05270 */
[----:B------:R-:W-:-:S04]  /*0600*/  ISETP.EQ.OR P0, PT, R5, RZ, !P0 ;  /* 0x000000ff0500720c */ /* 0x000fc80004702670 */
[----:B------:R-:W-:Y:S01]  /*0610*/  ISETP.EQ.AND P0, PT, R6, RZ, P0 ;  /* 0x000000ff0600720c */ /* 0x000fe20000702270 */
[----:B------:R-:W0:Y:S02]  /*0620*/  FENCE.VIEW.ASYNC.S ;  /* 0x00000000000073c6 */ /* 0x000e240000000000 */
[----:B0-----:R0:W3:Y:S01]  /*0630*/  @!UP0 SYNCS.EXCH.64 URZ, [UR6+0xc0], UR4 ;  /* 0x0000c004063f85b2 */ /* 0x0010e20008000100 */
[----:B-1----:R-:W-:Y:S01]  /*0640*/  @!P3 IMAD.WIDE.U32 R6, R7, R10, R8 ;  /* 0x0000000a0706b225 */ /* 0x002fe200078e0008 */
[----:B------:R-:W-:-:S03]  /*0650*/  SEL R4, RZ, 0x1, !P0 ;  /* 0x00000001ff047807 */ /* 0x000fc60004000000 */
[----:B------:R-:W-:Y:S02]  /*0660*/  @!P3 IMAD.MOV.U32 R2, RZ, RZ, R6 ;  /* 0x000000ffff02b224 */ /* 0x000fe400078e0006 */
[----:B------:R-:W-:Y:S01]  /*0670*/  @!P3 IMAD.MOV.U32 R3, RZ, RZ, R7 ;  /* 0x000000ffff03b224 */ /* 0x000fe200078e0007 */
[----:B------:R-:W-:Y:S01]  /*0680*/  SEL R4, R4, 0x2, P1 ;  /* 0x0000000204047807 */ /* 0x000fe20000800000 */
[----:B------:R0:W3:Y:S01]  /*0690*/  @!UP1 SYNCS.EXCH.64 URZ, [UR6+0xc8], UR4 ;  /* 0x0000c804063f95b2 */ /* 0x0000e20008000100 */
[----:B------:R-:W-:Y:S01]  /*06a0*/  NOP ;  /* 0x0000000000007918 */ /* 0x000fe20000000000 */
[----:B---34-:R-:W-:Y:S06]  /*06b0*/  BAR.SYNC.DEFER_BLOCKING 0x0 ;  /* 0x0000000000007b1d */ /* 0x018fec0000010000 */
[----:B------:R-:W-:Y:S05]  /*06c0*/  @!P2 BRA `(.L_x_4) ;  /* 0x00000078000ca947 */ /* 0x000fea0003800000 */
[----:B------:R-:W-:-:S13]  /*06d0*/  ISETP.GT.U32.AND P0, PT, R11, 0x1, PT ;  /* 0x000000010b00780c */ /* 0x000fda0003f04070 */
[----:B0-----:R-:W-:Y:S05]  /*06e0*/  @P0 EXIT ;  /* 0x000000000000094d */ /* 0x001fea0003800000 */
[----:B------:R-:W-:Y:S01]  /*06f0*/  ULDC.64 UR4, c[0x0][0x650] ;  /* 0x0001940000047ab9 */ /* 0x000fe20000000a00 */
[----:B------:R-:W-:Y:S01]  /*0700*/  PRMT R12, RZ, 0x7610, R12 ;  /* 0x00007610ff0c7816 */ /* 0x000fe2000000000c */
[----:B------:R-:W-:Y:S01]  /*0710*/  IMAD.MOV.U32 R6, RZ, RZ, -0x1 ;  /* 0xffffffffff067424 */ /* 0x000fe200078e00ff */
[----:B------:R-:W-:Y:S01]  /*0720*/  ISETP.GE.U32.AND P0, PT, R2, UR4, PT ;  /* 0x0000000402007c0c */ /* 0x000fe2000bf06070 */
[----:B------:R-:W-:Y:S02]  /*0730*/  IMAD.MOV.U32 R7, RZ, RZ, -0x1 ;  /* 0xffffffffff077424 */ /* 0x000fe400078e00ff */
[----:B------:R-:W-:Y:S01]  /*0740*/  IMAD.MOV.U32 R5, RZ, RZ, -0x1 ;  /* 0xffffffffff057424 */ /* 0x000fe200078e00ff */
[----:B------:R-:W-:-:S13]  /*0750*/  ISETP.GE.U32.AND.EX P0, PT, R3, UR5, PT, P0 ;  /* 0x0000000503007c0c */ /* 0x000fda000bf06100 */
[----:B------:R-:W-:Y:S05]  /*0760*/  @P0 BRA `(.L_x_5) ;  /* 0x00000004005c0947 */ /* 0x000fea0003800000 */
[----:B------:R-:W0:Y:S01]  /*0770*/  LDC.64 R16, c[0x0][0x628] ;  /* 0x00018a00ff107b82 */ /* 0x000e220000000a00 */
[----:B------:R-:W-:Y:S02]  /*0780*/  IMAD.MOV.U32 R6, RZ, RZ, R2 ;  /* 0x000000ffff067224 */ /* 0x000fe400078e0002 */
[----:B------:R-:W-:-:S05]  /*0790*/  IMAD.MOV.U32 R7, RZ, RZ, R3 ;  /* 0x000000ffff077224 */ /* 0x000fca00078e0003 */
[----:B------:R-:W1:Y:S08]  /*07a0*/  LDC R18, c[0x0][0x630] ;  /* 0x00018c00ff127b82 */ /* 0x000e700000000800 */
[----:B------:R-:W2:Y:S01]  /*07b0*/  LDC.64 R20, c[0x0][0x620] ;  /* 0x00018800ff147b82 */ /* 0x000ea20000000a00 */
[----:B0-----:R-:W-:-:S04]  /*07c0*/  ISETP.NE.U32.AND P0, PT, R16, RZ, PT ;  /* 0x000000ff1000720c */ /* 0x001fc80003f05070 */
[----:B------:R-:W-:-:S13]  /*07d0*/  ISETP.NE.AND.EX P0, PT, R17, RZ, PT, P0 ;  /* 0x000000ff1100720c */ /* 0x000fda0003f05300 */
[----:B-12---:R-:W-:Y:S05]  /*07e0*/  @!P0 BRA `(.L_x_6) ;  /* 0x0000000000288947 */ /* 0x006fea0003800000 */
[----:B------:R-:W0:Y:S02]  /*07f0*/  LDC R5, c[0x0][0x634] ;  /* 0x00018d00ff057b82 */ /* 0x000e240000000800 */
[----:B0-----:R-:W-:-:S05]  /*0800*/  IADD3 R5, P0, R2, R5, RZ ;  /* 0x0000000502057210 */ /* 0x001fca0007f1e0ff */
[----:B------:R-:W-:-:S04]  /*0810*/  IMAD.X R11, RZ, RZ, R3, P0 ;  /* 0x000000ffff0b7224 */ /* 0x000fc800000e0603 */
[----:B------:R-:W-:-:S04]  /*0820*/  IMAD.WIDE.U32 R6, R11, R16, RZ ;  /* 0x000000100b067225 */ /* 0x000fc800078e00ff */
[----:B------:R-:W-:-:S04]  /*0830*/  IMAD.WIDE.U32 R12, P0, R5, R17, R6 ;  /* 0x00000011050c7225 */ /* 0x000fc80007800006 */
[----:B------:R-:W-:-:S04]  /*0840*/  IMAD.WIDE.U32 R6, R5, R16, RZ ;  /* 0x0000001005067225 */ /* 0x000fc800078e00ff */
[----:B------:R-:W-:Y:S01]  /*0850*/  IMAD.X R15, RZ, RZ, RZ, P0 ;  /* 0x000000ffff0f7224 */ /* 0x000fe200000e06ff */
[----:B------:R-:W-:Y:S01]  /*0860*/  IADD3 RZ, P0, R7, R12, RZ ;  /* 0x0000000c07ff7210 */ /* 0x000fe20007f1e0ff */
[----:B------:R-:W-:-:S04]  /*0870*/  IMAD.MOV.U32 R14, RZ, RZ, R13 ;  /* 0x000000ffff0e7224 */ /* 0x000fc800078e000d */
[----:B------:R-:W-:-:S08]  /*0880*/  IMAD.WIDE.U32.X R6, R11, R17, R14, P0 ;  /* 0x000000110b067225 */ /* 0x000fd000000e040e */
.L_x_6:
[--C-:B------:R-:W-:Y:S01]  /*0890*/  SHF.R.U64 R26, R6, R18, R7.reuse ;  /* 0x00000012061a7219 */ /* 0x100fe20000001207 */
[----:B------:R-:W0:Y:S01]  /*08a0*/  LDC.64 R22, c[0x0][0x640] ;  /* 0x00019000ff167b82 */ /* 0x000e220000000a00 */
[----:B------:R-:W-:Y:S01]  /*08b0*/  I2FP.F32.U32 R5, R8 ;  /* 0x0000000800057245 */ /* 0x000fe20000201000 */
[----:B------:R-:W-:Y:S01]  /*08c0*/  ULDC UR4, c[0x0][0x150] ;  /* 0x0000540000047ab9 */ /* 0x000fe20000000800 */
[----:B------:R-:W-:Y:S02]  /*08d0*/  SHF.R.U32.HI R6, RZ, R18, R7 ;  /* 0x00000012ff067219 */ /* 0x000fe40000011607 */
[----:B------:R-:W-:Y:S01]  /*08e0*/  IADD3 R11, P0, RZ, -R26, RZ ;  /* 0x8000001aff0b7210 */ /* 0x000fe20007f1e0ff */
[----:B------:R-:W-:Y:S01]  /*08f0*/  FMUL R5, R5, UR4 ;  /* 0x0000000405057c20 */ /* 0x000fe20008400000 */
[----:B------:R-:W-:Y:S01]  /*0900*/  ULDC UR4, c[0x0][0x154] ;  /* 0x0000550000047ab9 */ /* 0x000fe20000000800 */
[----:B------:R-:W1:Y:S02]  /*0910*/  LDC R14, c[0x0][0x618] ;  /* 0x00018600ff0e7b82 */ /* 0x000e640000000800 */
[----:B------:R-:W-:-:S02]  /*0920*/  IMAD.X R13, RZ, RZ, ~R6, P0 ;  /* 0x000000ffff0d7224 */ /* 0x000fc400000e0e06 */
[----:B------:R-:W2:Y:S01]  /*0930*/  F2I.U32.TRUNC.NTZ R5, R5 ;  /* 0x0000000500057305 */ /* 0x000ea2000020f000 */
[----:B------:R-:W-:-:S03]  /*0940*/  IMAD.WIDE.U32 R6, R11, R20, R2 ;  /* 0x000000140b067225 */ /* 0x000fc600078e0002 */
[----:B------:R-:W3:Y:S01]  /*0950*/  LDC R9, c[0x0][0x144] ;  /* 0x00005100ff097b82 */ /* 0x000ee20000000800 */
[----:B------:R-:W-:-:S04]  /*0960*/  IMAD R12, R13, R20, RZ ;  /* 0x000000140d0c7224 */ /* 0x000fc800078e02ff */
[----:B------:R-:W-:Y:S02]  /*0970*/  IMAD R11, R11, R21, R12 ;  /* 0x000000150b0b7224 */ /* 0x000fe400078e020c */
[----:B------:R-:W-:Y:S01]  /*0980*/  IMAD.MOV.U32 R12, RZ, RZ, 0x1 ;  /* 0x00000001ff0c7424 */ /* 0x000fe200078e00ff */
[----:B------:R-:W4:Y:S01]  /*0990*/  LDC R18, c[0x0][0x608] ;  /* 0x00018200ff127b82 */ /* 0x000f220000000800 */
[----:B------:R-:W-:Y:S01]  /*09a0*/  IMAD.IADD R11, R7, 0x1, R11 ;  /* 0x00000001070b7824 */ /* 0x000fe200078e020b */
[----:B0-----:R-:W-:Y:S01]  /*09b0*/  ISETP.NE.U32.AND P0, PT, R22, RZ, PT ;  /* 0x000000ff1600720c */ /* 0x001fe20003f05070 */
[----:B--2---:R-:W-:-:S03]  /*09c0*/  IMAD.MOV R7, RZ, RZ, -R5 ;  /* 0x000000ffff077224 */ /* 0x004fc600078e0a05 */
[----:B------:R-:W-:Y:S02]  /*09d0*/  ISETP.NE.AND.EX P0, PT, R23, RZ, PT, P0 ;  /* 0x000000ff1700720c */ /* 0x000fe40003f05300 */
[----:B------:R-:W0:Y:S01]  /*09e0*/  LDC R13, c[0x0][0x658] ;  /* 0x00019600ff0d7b82 */ /* 0x000e220000000800 */
[--C-:B-1----:R-:W-:Y:S02]  /*09f0*/  SHF.R.U64 R16, R6, R14, R11.reuse ;  /* 0x0000000e06107219 */ /* 0x102fe4000000120b */
[----:B------:R-:W-:Y:S02]  /*0a00*/  I2FP.F32.U32 R6, R10 ;  /* 0x0000000a00067245 */ /* 0x000fe40000201000 */
[----:B------:R-:W-:-:S03]  /*0a10*/  SHF.R.U32.HI R11, RZ, R14, R11 ;  /* 0x0000000eff0b7219 */ /* 0x000fc6000001160b */
[----:B------:R-:W1:Y:S01]  /*0a20*/  LDC R17, c[0x0][0x148] ;  /* 0x00005200ff117b82 */ /* 0x000e620000000800 */
[----:B---3--:R-:W-:Y:S02]  /*0a30*/  IMAD R5, R9, R7, R8 ;  /* 0x0000000709057224 */ /* 0x008fe400078e0208 */
[----:B------:R-:W-:Y:S01]  /*0a40*/  FMUL R7, R6, UR4 ;  /* 0x0000000406077c20 */ /* 0x000fe20008400000 */
[----:B------:R-:W-:-:S03]  /*0a50*/  IMAD.MOV.U32 R6, RZ, RZ, -0x1 ;  /* 0xffffffffff067424 */ /* 0x000fc600078e00ff */
[----:B------:R2:W3:Y:S01]  /*0a60*/  F2I.U32.TRUNC.NTZ R15, R7 ;  /* 0x00000007000f7305 */ /* 0x0004e2000020f000 */
[----:B------:R-:W1:Y:S01]  /*0a70*/  LDC R21, c[0x0][0x600] ;  /* 0x00018000ff157b82 */ /* 0x000e620000000800 */
[-CC-:B----4-:R-:W-:Y:S02]  /*0a80*/  SHF.R.U64 R27, R16, R18.reuse, R11.reuse ;  /* 0x00000012101b7219 */ /* 0x190fe4000000120b */
[----:B------:R-:W-:-:S05]  /*0a90*/  SHF.R.U32.HI R8, RZ, R18, R11 ;  /* 0x00000012ff087219 */ /* 0x000fca000001160b */
[----:B------:R-:W4:Y:S01]  /*0aa0*/  LDC R20, c[0x0][0x648] ;  /* 0x00019200ff147b82 */ /* 0x000f220000000800 */
[-CC-:B0-----:R-:W-:Y:S02]  /*0ab0*/  SHF.R.U64 R18, R27, R13.reuse, R8.reuse ;  /* 0x0000000d1b127219 */ /* 0x181fe40000001208 */
[-C--:B------:R-:W-:Y:S02]  /*0ac0*/  SHF.L.U32 R6, R6, R13.reuse, RZ ;  /* 0x0000000d06067219 */ /* 0x080fe400000006ff */
[-C--:B------:R-:W-:Y:S02]  /*0ad0*/  SHF.R.U32.HI R8, RZ, R13.reuse, R8 ;  /* 0x0000000dff087219 */ /* 0x080fe40000011608 */
[----:B------:R-:W-:Y:S01]  /*0ae0*/  LOP3.LUT R14, RZ, R6, RZ, 0x33, !PT ;  /* 0x00000006ff0e7212 */ /* 0x000fe200078e33ff */
[----:B------:R-:W0:Y:S01]  /*0af0*/  LDC R25, c[0x0][0x638] ;  /* 0x00018e00ff197b82 */ /* 0x000e220000000800 */
[----:B------:R-:W-:Y:S01]  /*0b00*/  SHF.L.U32 R11, R12, R13, RZ ;  /* 0x0000000d0c0b7219 */ /* 0x000fe200000006ff */
[----:B------:R-:W-:-:S02]  /*0b10*/  IMAD.MOV.U32 R6, RZ, RZ, R18 ;  /* 0x000000ffff067224 */ /* 0x000fc400078e0012 */
[----:B--2---:R-:W-:-:S04]  /*0b20*/  IMAD.MOV.U32 R7, RZ, RZ, R8 ;  /* 0x000000ffff077224 */ /* 0x004fc800078e0008 */
[----:B------:R-:W2:Y:S01]  /*0b30*/  LDC R24, c[0x0][0x610] ;  /* 0x00018400ff187b82 */ /* 0x000ea20000000800 */
[----:B---3--:R-:W-:Y:S05]  /*0b40*/  @!P0 BRA `(.L_x_7) ;  /* 0x0000000000288947 */ /* 0x008fea0003800000 */
[----:B------:R-:W3:Y:S02]  /*0b50*/  LDC R13, c[0x0][0x64c] ;  /* 0x00019300ff0d7b82 */ /* 0x000ee40000000800 */
[----:B---3--:R-:W-:-:S05]  /*0b60*/  IADD3 R13, P0, R18, R13, RZ ;  /* 0x0000000d120d7210 */ /* 0x008fca0007f1e0ff */
        /* <DEDUP_REMOVED lines=8> */
.L_x_7:
[----:B----4-:R-:W-:Y:S01]  /*0bf0*/  SHF.R.U64 R6, R6, R20, R7 ;  /* 0x0000001406067219 */ /* 0x010fe20000001207 */
[----:B-1----:R-:W-:Y:S01]  /*0c00*/  VIADD R7, R21, 0xffffffff ;  /* 0xffffffff15077836 */ /* 0x002fe20000000000 */
[----:B------:R-:W-:Y:S01]  /*0c10*/  LOP3.LUT R14, R27, R14, RZ, 0xc0, !PT ;  /* 0x0000000e1b0e7212 */ /* 0x000fe200078ec0ff */
[----:B------:R-:W-:Y:S02]  /*0c20*/  IMAD.MOV R15, RZ, RZ, -R15 ;  /* 0x000000ffff0f7224 */ /* 0x000fe400078e0a0f */
[----:B------:R-:W-:Y:S01]  /*0c30*/  IMAD.MOV R8, RZ, RZ, -R6 ;  /* 0x000000ffff087224 */ /* 0x000fe200078e0a06 */
[----:B------:R-:W-:Y:S01]  /*0c40*/  LOP3.LUT R7, R16, R7, RZ, 0xc0, !PT ;  /* 0x0000000710077212 */ /* 0x000fe200078ec0ff */
[----:B------:R-:W-:Y:S02]  /*0c50*/  IMAD R14, R11, R6, R14 ;  /* 0x000000060b0e7224 */ /* 0x000fe400078e020e */
[----:B------:R-:W-:Y:S02]  /*0c60*/  @P3 IMAD R5, R17, R15, R10 ;  /* 0x0000000f11053224 */ /* 0x000fe400078e020a */
[----:B0-----:R-:W-:-:S02]  /*0c70*/  IMAD R6, R8, R25, R18 ;  /* 0x0000001908067224 */ /* 0x001fc400078e0212 */
[----:B--2---:R-:W-:Y:S02]  /*0c80*/  IMAD R5, R14, R24, R5 ;  /* 0x000000180e057224 */ /* 0x004fe400078e0205 */
[----:B------:R-:W-:Y:S02]  /*0c90*/  IMAD R6, R6, R21, R7 ;  /* 0x0000001506067224 */ /* 0x000fe400078e0207 */
[----:B------:R-:W-:-:S03]  /*0ca0*/  IMAD.MOV.U32 R12, RZ, RZ, 0x1 ;  /* 0x00000001ff0c7424 */ /* 0x000fc600078e00ff */
[----:B------:R-:W-:Y:S02]  /*0cb0*/  SEL R7, R6, R5, !P3 ;  /* 0x0000000506077207 */ /* 0x000fe40005800000 */
[----:B------:R-:W-:Y:S01]  /*0cc0*/  SEL R6, R5, R6, !P3 ;  /* 0x0000000605067207 */ /* 0x000fe20005800000 */
[----:B------:R-:W-:-:S07]  /*0cd0*/  IMAD.MOV.U32 R5, RZ, RZ, R26 ;  /* 0x000000ffff057224 */ /* 0x000fce00078e001a */
.L_x_5:
[----:B------:R-:W-:-:S08]  /*0ce0*/  NOP ;  /* 0x0000000000007918 */ /* 0x000fd00000000000 */
[----:B------:R-:W0:Y:S02]  /*0cf0*/  USETMAXREG.TRY_ALLOC.CTAPOOL UP0, 0xe8 ;  /* 0x000000e8000079c8 */ /* 0x000e240008000600 */
[----:B0-----:R-:W-:-:S13]  /*0d00*/  PLOP3.LUT P0, PT, PT, PT, UP0, 0x80, 0x0 ;  /* 0x000000000000781c */ /* 0x001fda0003f0f008 */
[----:B------:R-:W-:Y:S05]  /*0d10*/  @!P0 BRA `(.L_x_5) ;  /* 0xfffffffc00f08947 */ /* 0x000fea000383ffff */
[----:B------:R-:W-:Y:S01]  /*0d20*/  ULDC.64 UR4, c[0x0][0x598] ;  /* 0x0001660000047ab9 */ /* 0x000fe20000000a00 */
[----:B------:R-:W-:Y:S01]  /*0d30*/  ULDC.64 UR16, c[0x0][0x208] ;  /* 0x0000820000107ab9 */ /* 0x000fe20000000a00 */
[----:B------:R-:W-:-:S04]  /*0d40*/  ISETP.NE.U32.AND P0, PT, RZ, UR4, PT ;  /* 0x00000004ff007c0c */ /* 0x000fc8000bf05070 */
[----:B------:R-:W-:-:S13]  /*0d50*/  ISETP.NE.AND.EX P0, PT, RZ, UR5, PT, P0 ;  /* 0x00000005ff007c0c */ /* 0x000fda000bf05300 */
[----:B------:R-:W-:Y:S05]  /*0d60*/  @!P0 BRA `(.L_x_8) ;  /* 0x00000000001c8947 */ /* 0x000fea0003800000 */
[----:B------:R-:W0:Y:S02]  /*0d70*/  LDC.64 R8, c[0x0][0x598] ;  /* 0x00016600ff087b82 */ /* 0x000e240000000a00 */
[----:B0-----:R-:W2:Y:S02]  /*0d80*/  LDG.E.64 R8, desc[UR16][R8.64] ;  /* 0x0000001008087981 */ /* 0x001ea4000c1e1b00 */
[----:B--2---:R-:W-:-:S04]  /*0d90*/  ISETP.NE.U32.AND P0, PT, R8, RZ, PT ;  /* 0x000000ff0800720c */ /* 0x004fc80003f05070 */
[----:B------:R-:W-:-:S13]  /*0da0*/  ISETP.NE.AND.EX P0, PT, R9, RZ, PT, P0 ;  /* 0x000000ff0900720c */ /* 0x000fda0003f05300 */
[----:B------:R-:W-:Y:S05]  /*0db0*/  @!P0 BRA `(.L_x_8) ;  /* 0x0000000000088947 */ /* 0x000fea0003800000 */
[----:B------:R0:W5:Y:S01]  /*0dc0*/  LD.E R8, desc[UR16][R8.64] ;  /* 0x0000001008087980 */ /* 0x000162000c101900 */
[----:B------:R-:W-:Y:S05]  /*0dd0*/  BRA `(.L_x_9) ;  /* 0x0000000000207947 */ /* 0x000fea0003800000 */
.L_x_8:
[----:B------:R-:W-:Y:S02]  /*0de0*/  ULDC.64 UR4, c[0x0][0x588] ;  /* 0x0001620000047ab9 */ /* 0x000fe40000000a00 */
[----:B------:R-:W-:-:S04]  /*0df0*/  ISETP.NE.U32.AND P0, PT, RZ, UR4, PT ;  /* 0x00000004ff007c0c */ /* 0x000fc8000bf05070 */
[----:B------:R-:W-:-:S13]  /*0e00*/  ISETP.NE.AND.EX P0, PT, RZ, UR5, PT, P0 ;  /* 0x00000005ff007c0c */ /* 0x000fda000bf05300 */
[----:B------:R-:W-:Y:S05]  /*0e10*/  @!P0 BRA `(.L_x_10) ;  /* 0x00000000000c8947 */ /* 0x000fea0003800000 */
[----:B------:R-:W0:Y:S02]  /*0e20*/  LDC.64 R8, c[0x0][0x588] ;  /* 0x00016200ff087b82 */ /* 0x000e240000000a00 */
[----:B0-----:R1:W5:Y:S01]  /*0e30*/  LDG.E R8, desc[UR16][R8.64] ;  /* 0x0000001008087981 */ /* 0x001362000c1e1900 */
[----:B------:R-:W-:Y:S05]  /*0e40*/  BRA `(.L_x_9) ;  /* 0x0000000000047947 */ /* 0x000fea0003800000 */
.L_x_10:
[----:B------:R-:W2:Y:S02]  /*0e50*/  LDC R8, c[0x0][0x580] ;  /* 0x00016000ff087b82 */ /* 0x000ea40000000800 */
.L_x_9:
[----:B------:R-:W-:Y:S02]  /*0e60*/  ULDC.64 UR4, c[0x0][0x5a0] ;  /* 0x0001680000047ab9 */ /* 0x000fe40000000a00 */
[----:B------:R-:W-:-:S04]  /*0e70*/  ISETP.NE.U32.AND P0, PT, RZ, UR4, PT ;  /* 0x00000004ff007c0c */ /* 0x000fc8000bf05070 */
[----:B------:R-:W-:-:S13]  /*0e80*/  ISETP.NE.AND.EX P0, PT, RZ, UR5, PT, P0 ;  /* 0x00000005ff007c0c */ /* 0x000fda000bf05300 */
[----:B------:R-:W-:Y:S05]  /*0e90*/  @!P0 BRA `(.L_x_11) ;  /* 0x00000000001c8947 */ /* 0x000fea0003800000 */
[----:B------:R-:W3:Y:S02]  /*0ea0*/  LDC.64 R10, c[0x0][0x5a0] ;  /* 0x00016800ff0a7b82 */ /* 0x000ee40000000a00 */
[----:B---3--:R-:W3:Y:S02]  /*0eb0*/  LDG.E.64 R10, desc[UR16][R10.64] ;  /* 0x000000100a0a7981 */ /* 0x008ee4000c1e1b00 */
[----:B---3--:R-:W-:-:S04]  /*0ec0*/  ISETP.NE.U32.AND P0, PT, R10, RZ, PT ;  /* 0x000000ff0a00720c */ /* 0x008fc80003f05070 */
[----:B------:R-:W-:-:S13]  /*0ed0*/  ISETP.NE.AND.EX P0, PT, R11, RZ, PT, P0 ;  /* 0x000000ff0b00720c */ /* 0x000fda0003f05300 */
[----:B------:R-:W-:Y:S05]  /*0ee0*/  @!P0 BRA `(.L_x_11) ;  /* 0x0000000000088947 */ /* 0x000fea0003800000 */
[----:B01----:R0:W5:Y:S01]  /*0ef0*/  LD.E R9, desc[UR16][R10.64] ;  /* 0x000000100a097980 */ /* 0x003162000c101900 */
[----:B------:R-:W-:Y:S05]  /*0f00*/  BRA `(.L_x_12) ;  /* 0x0000000000207947 */ /* 0x000fea0003800000 */
.L_x_11:
[----:B------:R-:W-:Y:S02]  /*0f10*/  ULDC.64 UR4, c[0x0][0x590] ;  /* 0x0001640000047ab9 */ /* 0x000fe40000000a00 */
[----:B------:R-:W-:-:S04]  /*0f20*/  ISETP.NE.U32.AND P0, PT, RZ, UR4, PT ;  /* 0x00000004ff007c0c */ /* 0x000fc8000bf05070 */
[----:B------:R-:W-:-:S13]  /*0f30*/  ISETP.NE.AND.EX P0, PT, RZ, UR5, PT, P0 ;  /* 0x00000005ff007c0c */ /* 0x000fda000bf05300 */
[----:B------:R-:W-:Y:S05]  /*0f40*/  @!P0 BRA `(.L_x_13) ;  /* 0x00000000000c8947 */ /* 0x000fea0003800000 */
[----:B------:R-:W0:Y:S02]  /*0f50*/  LDC.64 R10, c[0x0][0x590] ;  /* 0x00016400ff0a7b82 */ /* 0x000e240000000a00 */
[----:B01----:R1:W5:Y:S01]  /*0f60*/  LDG.E R9, desc[UR16][R10.64] ;  /* 0x000000100a097981 */ /* 0x003362000c1e1900 */
[----:B------:R-:W-:Y:S05]  /*0f70*/  BRA `(.L_x_12) ;  /* 0x0000000000047947 */ /* 0x000fea0003800000 */
.L_x_13:
[----:B01----:R-:W3:Y:S02]  /*0f80*/  LDC R9, c[0x0][0x584] ;  /* 0x00016100ff097b82 */ /* 0x003ee40000000800 */
.L_x_12:
[----:B------:R-:W-:-:S13]  /*0f90*/  LOP3.LUT P0, RZ, R12, 0xff, RZ, 0xc0, !PT ;  /* 0x000000ff0cff7812 */ /* 0x000fda000780c0ff */
[----:B------:R-:W-:Y:S05]  /*0fa0*/  @!P0 EXIT ;  /* 0x000000000000894d */ /* 0x000fea0003800000 */
[----:B------:R-:W-:Y:S01]  /*0fb0*/  ULDC UR4, c[0x0][0x28c] ;  /* 0x0000a30000047ab9 */ /* 0x000fe20000000800 */
[----:B------:R-:W-:Y:S01]  /*0fc0*/  LOP3.LUT R142, R4, 0x1, RZ, 0xfc, !PT ;  /* 0x00000001048e7812 */ /* 0x000fe200078efcff */
[----:B------:R-:W-:-:S04]  /*0fd0*/  UIADD3 UR4, UR4, 0x3f, URZ ;  /* 0x0000003f04047890 */ /* 0x000fc8000fffe03f */
[----:B------:R-:W-:-:S04]  /*0fe0*/  USHF.R.S32.HI UR5, URZ, 0x1f, UR4 ;  /* 0x0000001f3f057899 */ /* 0x000fc80008011404 */
[----:B------:R-:W-:-:S03]  /*0ff0*/  ULEA.HI UR5, UR5, UR4, URZ, 0x6 ;  /* 0x0000000405057291 */ /* 0x000fc6000f8f303f */
[----:B------:R-:W-:Y:S01]  /*1000*/  UMOV UR4, URZ ;  /* 0x0000003f00047c82 */ /* 0x000fe20008000000 */
[----:B------:R-:W-:-:S03]  /*1010*/  USHF.R.S32.HI UR9, URZ, 0x6, UR5 ;  /* 0x000000063f097899 */ /* 0x000fc60008011405 */
[----:B------:R-:W-:-:S09]  /*1020*/  UMOV UR5, URZ ;  /* 0x0000003f00057c82 */ /* 0x000fd20008000000 */
.L_x_166:
[----:B01----:R-:W-:Y:S01]  /*1030*/  LOP3.LUT R10, R0, 0x80, RZ, 0xc0, !PT ;  /* 0x00000080000a7812 */ /* 0x003fe200078ec0ff */
[----:B------:R-:W0:Y:S01]  /*1040*/  S2UR UR13, SR_CgaCtaId ;  /* 0x00000000000d79c3 */ /* 0x000e220000008800 */
[----:B------:R-:W-:Y:S01]  /*1050*/  UMOV UR12, 0x400 ;  /* 0x00000400000c7882 */ /* 0x000fe20000000000 */
[----:B------:R-:W-:Y:S01]  /*1060*/  UMOV UR6, URZ ;  /* 0x0000003f00067c82 */ /* 0x000fe20008000000 */
[----:B------:R-:W-:Y:S01]  /*1070*/  SHF.R.U32.HI R10, RZ, 0x7, R10 ;  /* 0x00000007ff0a7819 */ /* 0x000fe2000001160a */
[----:B------:R-:W-:Y:S01]  /*1080*/  UMOV UR7, URZ ;  /* 0x0000003f00077c82 */ /* 0x000fe20008000000 */
[----:B------:R-:W-:Y:S01]  /*1090*/  UMOV UR18, UR5 ;  /* 0x0000000500127c82 */ /* 0x000fe20008000000 */
[----:B------:R-:W-:Y:S02]  /*10a0*/  CS2R R18, SRZ ;  /* 0x0000000000127805 */ /* 0x000fe4000001ff00 */
[----:B------:R-:W-:Y:S01]  /*10b0*/  CS2R R16, SRZ ;  /* 0x0000000000107805 */ /* 0x000fe2000001ff00 */
[----:B------:R-:W1:Y:S01]  /*10c0*/  LDC R11, c[0x0][0x28c] ;  /* 0x0000a300ff0b7b82 */ /* 0x000e620000000800 */
[----:B----4-:R-:W4:Y:S01]  /*10d0*/  SHFL.IDX PT, R10, R10, RZ, 0x1f ;  /* 0x00001fff0a0a7589 */ /* 0x010f2200000e0000 */
[----:B------:R-:W-:-:S02]  /*10e0*/  CS2R R20, SRZ ;  /* 0x0000000000147805 */ /* 0x000fc4000001ff00 */
[----:B------:R-:W-:Y:S02]  /*10f0*/  CS2R R22, SRZ ;  /* 0x0000000000167805 */ /* 0x000fe4000001ff00 */
[----:B------:R-:W-:Y:S02]  /*1100*/  CS2R R88, SRZ ;  /* 0x0000000000587805 */ /* 0x000fe4000001ff00 */
[----:B------:R-:W-:Y:S02]  /*1110*/  CS2R R90, SRZ ;  /* 0x00000000005a7805 */ /* 0x000fe4000001ff00 */
[----:B------:R-:W-:Y:S02]  /*1120*/  CS2R R92, SRZ ;  /* 0x00000000005c7805 */ /* 0x000fe4000001ff00 */
[----:B------:R-:W-:Y:S02]  /*1130*/  CS2R R96, SRZ ;  /* 0x0000000000607805 */ /* 0x000fe4000001ff00 */
        /* <DEDUP_REMOVED lines=16> */
[----:B-1----:R-:W-:Y:S02]  /*1240*/  ISETP.GE.AND P0, PT, R11, 0x1, PT ;  /* 0x000000010b00780c */ /* 0x002fe40003f06270 */
[----:B------:R-:W-:Y:S02]  /*1250*/  CS2R R128, SRZ ;  /* 0x0000000000807805 */ /* 0x000fe4000001ff00 */
[----:B----4-:R-:W-:-:S02]  /*1260*/  R2UR UR8, R10 ;  /* 0x000000000a0872ca */ /* 0x010fc400000e0000 */
[----:B------:R-:W-:Y:S02]  /*1270*/  CS2R R130, SRZ ;  /* 0x0000000000827805 */ /* 0x000fe4000001ff00 */
[----:B------:R-:W-:Y:S02]  /*1280*/  CS2R R132, SRZ ;  /* 0x0000000000847805 */ /* 0x000fe4000001ff00 */
[----:B------:R-:W-:Y:S02]  /*1290*/  CS2R R134, SRZ ;  /* 0x0000000000867805 */ /* 0x000fe4000001ff00 */
[----:B------:R-:W-:Y:S02]  /*12a0*/  CS2R R136, SRZ ;  /* 0x0000000000887805 */ /* 0x000fe4000001ff00 */
[----:B------:R-:W-:Y:S02]  /*12b0*/  CS2R R138, SRZ ;  /* 0x00000000008a7805 */ /* 0x000fe4000001ff00 */
[----:B------:R-:W-:Y:S01]  /*12c0*/  CS2R R140, SRZ ;  /* 0x00000000008c7805 */ /* 0x000fe2000001ff00 */
[----:B------:R-:W-:Y:S01]  /*12d0*/  IMAD.MOV.U32 R143, RZ, RZ, RZ ;  /* 0x000000ffff8f7224 */ /* 0x000fe200078e00ff */
[----:B------:R-:W-:Y:S01]  /*12e0*/  CS2R R56, SRZ ;  /* 0x0000000000387805 */ /* 0x000fe2000001ff00 */
[----:B------:R-:W-:Y:S01]  /*12f0*/  IMAD.MOV.U32 R145, RZ, RZ, RZ ;  /* 0x000000ffff917224 */ /* 0x000fe200078e00ff */
[----:B------:R-:W-:Y:S01]  /*1300*/  CS2R R58, SRZ ;  /* 0x00000000003a7805 */ /* 0x000fe2000001ff00 */
[----:B--23--:R-:W-:Y:S01]  /*1310*/  IMAD.U32 R13, RZ, RZ, UR4 ;  /* 0x00000004ff0d7e24 */ /* 0x00cfe2000f8e00ff */
[----:B------:R-:W-:Y:S01]  /*1320*/  CS2R R60, SRZ ;  /* 0x00000000003c7805 */ /* 0x000fe2000001ff00 */
[----:B------:R-:W-:Y:S01]  /*1330*/  ULEA.HI UR10, UR8, UR8, URZ, 0x1 ;  /* 0x00000008080a7291 */ /* 0x000fe2000f8f083f */
[----:B------:R-:W-:-:S02]  /*1340*/  CS2R R62, SRZ ;  /* 0x00000000003e7805 */ /* 0x000fc4000001ff00 */
[----:B------:R-:W-:Y:S02]  /*1350*/  CS2R R64, SRZ ;  /* 0x0000000000407805 */ /* 0x000fe4000001ff00 */
[----:B------:R-:W-:Y:S01]  /*1360*/  CS2R R66, SRZ ;  /* 0x0000000000427805 */ /* 0x000fe2000001ff00 */
[----:B------:R-:W-:Y:S01]  /*1370*/  ULOP3.LUT UR11, UR10, 0xffffe, URZ, 0xc0, !UPT ;  /* 0x000ffffe0a0b7892 */ /* 0x000fe2000f8ec03f */
[----:B------:R-:W-:Y:S01]  /*1380*/  CS2R R68, SRZ ;  /* 0x0000000000447805 */ /* 0x000fe2000001ff00 */
[----:B0-----:R-:W-:Y:S01]  /*1390*/  ULEA UR10, UR13, UR12, 0x18 ;  /* 0x0000000c0d0a7291 */ /* 0x001fe2000f8ec03f */
[----:B------:R-:W-:Y:S01]  /*13a0*/  CS2R R70, SRZ ;  /* 0x0000000000467805 */ /* 0x000fe2000001ff00 */
[----:B------:R-:W-:Y:S01]  /*13b0*/  UIADD3 UR11, UR8, -UR11, URZ ;  /* 0x8000000b080b7290 */ /* 0x000fe2000fffe03f */
[----:B------:R-:W-:Y:S02]  /*13c0*/  CS2R R72, SRZ ;  /* 0x0000000000487805 */ /* 0x000fe4000001ff00 */
[----:B------:R-:W-:Y:S01]  /*13d0*/  CS2R R74, SRZ ;  /* 0x00000000004a7805 */ /* 0x000fe2000001ff00 */
[----:B------:R-:W-:Y:S01]  /*13e0*/  UMOV UR8, URZ ;  /* 0x0000003f00087c82 */ /* 0x000fe20008000000 */
[----:B------:R-:W-:Y:S01]  /*13f0*/  ULEA UR11, UR11, UR10, 0xc ;  /* 0x0000000a0b0b7291 */ /* 0x000fe2000f8e603f */
[----:B------:R-:W-:-:S02]  /*1400*/  CS2R R76, SRZ ;  /* 0x00000000004c7805 */ /* 0x000fc4000001ff00 */
[----:B------:R-:W-:Y:S02]  /*1410*/  CS2R R78, SRZ ;  /* 0x00000000004e7805 */ /* 0x000fe4000001ff00 */
[----:B------:R-:W-:Y:S01]  /*1420*/  CS2R R80, SRZ ;  /* 0x0000000000507805 */ /* 0x000fe2000001ff00 */
[----:B------:R-:W-:Y:S01]  /*1430*/  UIADD3 UR11, UR11, 0x180, URZ ;  /* 0x000001800b0b7890 */ /* 0x000fe2000fffe03f */
[----:B------:R-:W-:Y:S02]  /*1440*/  CS2R R82, SRZ ;  /* 0x0000000000527805 */ /* 0x000fe4000001ff00 */
[----:B------:R-:W-:Y:S02]  /*1450*/  CS2R R84, SRZ ;  /* 0x0000000000547805 */ /* 0x000fe4000001ff00 */
[----:B------:R-:W-:Y:S01]  /*1460*/  CS2R R86, SRZ ;  /* 0x0000000000567805 */ /* 0x000fe2000001ff00 */
[----:B------:R-:W-:Y:S01]  /*1470*/  USHF.R.U32.HI UR11, URZ, 0x4, UR11 ;  /* 0x000000043f0b7899 */ /* 0x000fe2000801160b */
[----:B------:R-:W-:-:S02]  /*1480*/  CS2R R24, SRZ ;  /* 0x0000000000187805 */ /* 0x000fc4000001ff00 */
[----:B------:R-:W-:Y:S02]  /*1490*/  CS2R R26, SRZ ;  /* 0x00000000001a7805 */ /* 0x000fe4000001ff00 */
[----:B------:R-:W-:Y:S01]  /*14a0*/  CS2R R28, SRZ ;  /* 0x00000000001c7805 */ /* 0x000fe2000001ff00 */
[----:B------:R-:W-:Y:S01]  /*14b0*/  ULOP3.LUT UR11, UR11, 0x3fff, URZ, 0xc0, !UPT ;  /* 0x00003fff0b0b7892 */ /* 0x000fe2000f8ec03f */
        /* <DEDUP_REMOVED lines=12> */
[----:B------:R-:W-:Y:S01]  /*1580*/  CS2R R54, SRZ ;  /* 0x0000000000367805 */ /* 0x000fe2000001ff00 */
[----:B------:R-:W-:Y:S06]  /*1590*/  @!P0 BRA `(.L_x_14) ;  /* 0x0000000800588947 */ /* 0x000fec0003800000 */
[----:B------:R-:W-:-:S13]  /*15a0*/  ISETP.NE.AND P1, PT, R142, 0x3, PT ;  /* 0x000000038e00780c */ /* 0x000fda0003f25270 */
[----:B------:R-:W-:Y:S05]  /*15b0*/  @!P1 BRA `(.L_x_15) ;  /* 0x0000000000049947 */ /* 0x000fea0003800000 */
[----:B------:R-:W-:Y:S01]  /*15c0*/  BPT.TRAP 0x1 ;  /* 0x000000040000795c */ /* 0x000fe20000300000 */
.L_x_15:
[----:B------:R-:W-:Y:S01]  /*15d0*/  ULEA UR6, UR5, UR10, 0x3 ;  /* 0x0000000a05067291 */ /* 0x000fe2000f8e183f */
[----:B------:R-:W-:-:S05]  /*15e0*/  IMAD.U32 R10, RZ, RZ, UR4 ;  /* 0x00000004ff0a7e24 */ /* 0x000fca000f8e00ff */
[----:B------:R-:W-:-:S04]  /*15f0*/  SHF.L.U32 R10, R10, 0x1f, RZ ;  /* 0x0000001f0a0a7819 */ /* 0x000fc800000006ff */
[----:B------:R0:W1:Y:S01]  /*1600*/  SYNCS.PHASECHK.TRANS64.TRYWAIT P0, [UR6], R10 ;  /* 0x0000000aff0075a7 */ /* 0x0000620008000146 */
[----:B------:R-:W-:Y:S05]  /*1610*/  @!P1 BRA `(.L_x_16) ;  /* 0x0000000000049947 */ /* 0x000fea0003800000 */
[----:B------:R-:W-:Y:S01]  /*1620*/  BPT.TRAP 0x1 ;  /* 0x000000040000795c */ /* 0x000fe20000300000 */
.L_x_16:
[----:B-1----:R-:W-:Y:S05]  /*1630*/  @P0 BRA `(.L_x_17) ;  /* 0x0000000000080947 */ /* 0x002fea0003800000 */
[----:B------:R-:W1:Y:S02]  /*1640*/  SYNCS.PHASECHK.TRANS64.TRYWAIT P0, [UR6], R10 ;  /* 0x0000000aff0075a7 */ /* 0x000e640008000146 */
[----:B-1----:R-:W-:Y:S05]  /*1650*/  @!P0 BRA `(.L_x_18) ;  /* 0x0000008000b08947 */ /* 0x002fea0003800000 */
.L_x_17:
[----:B------:R-:W-:Y:S01]  /*1660*/  UIADD3 UR6, UR10, 0x2c180, URZ ;  /* 0x0002c1800a067890 */ /* 0x000fe2000fffe03f */
[----:B------:R-:W-:Y:S01]  /*1670*/  WARPGROUP.ARRIVE ;  /* 0x00000000000079c5 */ /* 0x000fe20000000000 */
[----:B------:R-:W-:Y:S01]  /*1680*/  ULOP3.LUT UR8, UR11, 0x10000, URZ, 0xfc, !UPT ;  /* 0x000100000b087892 */ /* 0x000fe2000f8efc3f */
[----:B------:R-:W-:Y:S01]  /*1690*/  CS2R R18, SRZ ;  /* 0x0000000000127805 */ /* 0x000fe2000001ff00 */
[----:B------:R-:W-:Y:S01]  /*16a0*/  USHF.R.U32.HI UR6, URZ, 0x4, UR6 ;  /* 0x000000043f067899 */ /* 0x000fe20008011606 */
[----:B------:R-:W-:Y:S01]  /*16b0*/  CS2R R16, SRZ ;  /* 0x0000000000107805 */ /* 0x000fe2000001ff00 */
[----:B------:R-:W-:Y:S01]  /*16c0*/  ULEA UR8, UR5, UR8, 0xa ;  /* 0x0000000805087291 */ /* 0x000fe2000f8e503f */
[----:B------:R-:W-:Y:S01]  /*16d0*/  CS2R R20, SRZ ;  /* 0x0000000000147805 */ /* 0x000fe2000001ff00 */
[----:B------:R-:W-:Y:S01]  /*16e0*/  ULOP3.LUT UR6, UR6, 0x3fff, URZ, 0xc0, !UPT ;  /* 0x00003fff06067892 */ /* 0x000fe2000f8ec03f */
[----:B------:R-:W-:Y:S01]  /*16f0*/  CS2R R22, SRZ ;  /* 0x0000000000167805 */ /* 0x000fe2000001ff00 */
[----:B------:R-:W-:Y:S01]  /*1700*/  UMOV UR13, 0x80000020 ;  /* 0x80000020000d7882 */ /* 0x000fe20000000000 */
[----:B------:R-:W-:Y:S01]  /*1710*/  UMOV UR15, 0x80000020 ;  /* 0x80000020000f7882 */ /* 0x000fe20000000000 */
[----:B------:R-:W-:Y:S01]  /*1720*/  ULOP3.LUT UR6, UR6, 0x10000, URZ, 0xfc, !UPT ;  /* 0x0001000006067892 */ /* 0x000fe2000f8efc3f */
[----:B------:R-:W-:Y:S01]  /*1730*/  CS2R R88, SRZ ;  /* 0x0000000000587805 */ /* 0x000fe2000001ff00 */
[----:B------:R-:W-:Y:S01]  /*1740*/  UMOV UR12, UR8 ;  /* 0x00000008000c7c82 */ /* 0x000fe20008000000 */
[----:B------:R-:W-:Y:S01]  /*1750*/  CS2R R90, SRZ ;  /* 0x00000000005a7805 */ /* 0x000fe2000001ff00 */
[----:B------:R-:W-:Y:S01]  /*1760*/  ULEA UR7, UR5, UR6, 0x8 ;  /* 0x0000000605077291 */ /* 0x000fe2000f8e403f */
[----:B------:R-:W-:Y:S01]  /*1770*/  CS2R R92, SRZ ;  /* 0x00000000005c7805 */ /* 0x000fe2000001ff00 */
[----:B------:R-:W-:Y:S01]  /*1780*/  UIADD3 UR6, UR8, 0x200, URZ ;  /* 0x0000020008067890 */ /* 0x000fe2000fffe03f */
[----:B------:R-:W-:-:S02]  /*1790*/  CS2R R96, SRZ ;  /* 0x0000000000607805 */ /* 0x000fc4000001ff00 */
[----:B------:R-:W-:Y:S02]  /*17a0*/  CS2R R94, SRZ ;  /* 0x00000000005e7805 */ /* 0x000fe4000001ff00 */
[----:B------:R-:W-:Y:S02]  /*17b0*/  CS2R R98, SRZ ;  /* 0x0000000000627805 */ /* 0x000fe4000001ff00 */
[----:B------:R-:W-:Y:S01]  /*17c0*/  CS2R R100, SRZ ;  /* 0x0000000000647805 */ /* 0x000fe2000001ff00 */
[----:B------:R-:W-:Y:S01]  /*17d0*/  UMOV UR14, UR7 ;  /* 0x00000007000e7c82 */ /* 0x000fe20008000000 */
[----:B------:R-:W-:Y:S01]  /*17e0*/  CS2R R102, SRZ ;  /* 0x0000000000667805 */ /* 0x000fe2000001ff00 */
[----:B------:R-:W-:Y:S01]  /*17f0*/  QGMMA.64x64x32.F32.E4M3.E4M3 R56, gdesc[UR12], RZ, !UPT ;  /* 0x00e000000c3879f3 */ /* 0x000fe2000c7008ff */
[----:B------:R-:W-:Y:S01]  /*1800*/  UMOV UR12, UR6 ;  /* 0x00000006000c7c82 */ /* 0x000fe20008000000 */
[----:B------:R-:W-:Y:S01]  /*1810*/  UMOV UR13, 0x80000020 ;  /* 0x80000020000d7882 */ /* 0x000fe20000000000 */
[----:B------:R-:W-:Y:S01]  /*1820*/  UMOV UR6, 0x2 ;  /* 0x0000000200067882 */ /* 0x000fe20000000000 */
[----:B------:R-:W-:Y:S01]  /*1830*/  QGMMA.64x64x32.F32.E4M3.E4M3 R24, gdesc[UR12], RZ, !UPT ;  /* 0x00e000000c1879f3 */ /* 0x000fe2000c7008ff */
[----:B------:R-:W-:Y:S01]  /*1840*/  UIADD3 UR14, UR7, 0x2, URZ ;  /* 0x00000002070e7890 */ /* 0x000fe2000fffe03f */
[----:B------:R-:W-:Y:S01]  /*1850*/  CS2R R104, SRZ ;  /* 0x0000000000687805 */ /* 0x000fe2000001ff00 */
[----:B------:R-:W-:Y:S01]  /*1860*/  UIADD3 UR12, UR8, 0x2, URZ ;  /* 0x00000002080c7890 */ /* 0x000fe2000fffe03f */
[----:B------:R-:W-:Y:S01]  /*1870*/  CS2R R108, SRZ ;  /* 0x00000000006c7805 */ /* 0x000fe2000001ff00 */
[----:B------:R-:W-:Y:S01]  /*1880*/  ULDC UR7, c[0x0][0x50c] ;  /* 0x0001430000077ab9 */ /* 0x000fe20000000800 */
[----:B------:R-:W-:Y:S01]  /*1890*/  UIADD3 UR8, UR8, 0x202, URZ ;  /* 0x0000020208087890 */ /* 0x000fe2000fffe03f */
[----:B------:R-:W-:Y:S01]  /*18a0*/  CS2R R106, SRZ ;  /* 0x00000000006a7805 */ /* 0x000fe2000001ff00 */
[----:B------:R-:W-:Y:S01]  /*18b0*/  UISETP.NE.AND UP0, UPT, UR7, 0x2, UPT ;  /* 0x000000020700788c */ /* 0x000fe2000bf05270 */
[----:B------:R-:W-:Y:S01]  /*18c0*/  CS2R R110, SRZ ;  /* 0x00000000006e7805 */ /* 0x000fe2000001ff00 */
[----:B------:R-:W-:Y:S01]  /*18d0*/  UMOV UR13, 0x80000020 ;  /* 0x80000020000d7882 */ /* 0x000fe20000000000 */
[----:B------:R-:W-:Y:S01]  /*18e0*/  UMOV UR15, 0x80000020 ;  /* 0x80000020000f7882 */ /* 0x000fe20000000000 */
[----:B------:R-:W-:Y:S01]  /*18f0*/  USEL UR7, URZ, 0x1, UP0 ;  /* 0x000000013f077887 */ /* 0x000fe20008000000 */
[----:B------:R-:W-:-:S02]  /*1900*/  CS2R R112, SRZ ;  /* 0x0000000000707805 */ /* 0x000fc4000001ff00 */
[----:B------:R-:W-:Y:S02]  /*1910*/  CS2R R114, SRZ ;  /* 0x0000000000727805 */ /* 0x000fe4000001ff00 */
[----:B------:R-:W-:Y:S02]  /*1920*/  CS2R R116, SRZ ;  /* 0x0000000000747805 */ /* 0x000fe4000001ff00 */
[----:B------:R-:W-:Y:S02]  /*1930*/  CS2R R118, SRZ ;  /* 0x0000000000767805 */ /* 0x000fe4000001ff00 */
[----:B------:R-:W-:Y:S02]  /*1940*/  CS2R R120, SRZ ;  /* 0x0000000000787805 */ /* 0x000fe4000001ff00 */
[----:B------:R-:W-:Y:S02]  /*1950*/  ISETP.NE.AND P0, PT, RZ, UR7, PT ;  /* 0x00000007ff007c0c */ /* 0x000fe4000bf05270 */
        /* <DEDUP_REMOVED lines=10> */
[----:B------:R-:W-:Y:S02]  /*1a00*/  IMAD.MOV.U32 R143, RZ, RZ, RZ ;  /* 0x000000ffff8f7224 */ /* 0x000fe400078e00ff */
[----:B------:R-:W-:Y:S01]  /*1a10*/  IMAD.MOV.U32 R145, RZ, RZ, RZ ;  /* 0x000000ffff917224 */ /* 0x000fe200078e00ff */
[----:B------:R-:W-:Y:S01]  /*1a20*/  QGMMA.64x64x32.F32.E4M3.E4M3 R56, gdesc[UR12], R56 ;  /* 0x00e000000c3879f3 */ /* 0x000fe20008700838 */
[----:B------:R-:W-:Y:S01]  /*1a30*/  UMOV UR12, UR8 ;  /* 0x00000008000c7c82 */ /* 0x000fe20008000000 */
[----:B------:R-:W-:-:S02]  /*1a40*/  UMOV UR13, 0x80000020 ;  /* 0x80000020000d7882 */ /* 0x000fc40000000000 */
[----:B------:R-:W-:Y:S01]  /*1a50*/  QGMMA.64x64x32.F32.E4M3.E4M3 R24, gdesc[UR12], R24, gsb0 ;  /* 0x00e000000c1879f3 */ /* 0x000fe20008000818 */
[----:B------:R-:W-:Y:S05]  /*1a60*/  @!P0 BRA `(.L_x_19) ;  /* 0x0000000400088947 */ /* 0x000fea0003800000 */
[----:B------:R-:W-:Y:S02]  /*1a70*/  WARPGROUP.DEPBAR.LE gsb0, 0x0 ;  /* 0x00008000000079c5 */ /* 0x000fe40000010000 */
[----:B------:R-:W-:-:S01]  /*1a80*/  FADD R145, RZ, R56 ;  /* 0x00000038ff917221 */ /* 0x000fc20000000000 */
[----:B------:R-:W-:Y:S01]  /*1a90*/  FADD R140, RZ, R57 ;  /* 0x00000039ff8c7221 */ /* 0x000fe20000000000 */
        /* <DEDUP_REMOVED lines=62> */
[----:B------:R-:W-:-:S06]  /*1e80*/  UMOV UR6, URZ ;  /* 0x0000003f00067c82 */ /* 0x000fcc0008000000 */
.L_x_19:
[----:B------:R-:W-:-:S04]  /*1e90*/  UIADD3 UR18, UR5, 0x1, URZ ;  /* 0x0000000105127890 */ /* 0x000fc8000fffe03f */
[----:B------:R-:W-:-:S04]  /*1ea0*/  UISETP.NE.AND UP0, UPT, UR18, 0xb, UPT ;  /* 0x0000000b1200788c */ /* 0x000fc8000bf05270 */
[----:B------:R-:W-:Y:S02]  /*1eb0*/  USEL UR8, URZ, 0x1, UP0 ;  /* 0x000000013f087887 */ /* 0x000fe40008000000 */
[----:B------:R-:W-:Y:S02]  /*1ec0*/  USEL UR18, UR18, URZ, UP0 ;  /* 0x0000003f12127287 */ /* 0x000fe40008000000 */
[----:B------:R-:W-:-:S06]  /*1ed0*/  ULOP3.LUT UR8, UR4, UR8, URZ, 0x3c, !UPT ;  /* 0x0000000804087292 */ /* 0x000fcc000f8e3c3f */
[----:B------:R-:W-:Y:S01]  /*1ee0*/  IMAD.U32 R13, RZ, RZ, UR8 ;  /* 0x00000008ff0d7e24 */ /* 0x000fe2000f8e00ff */
[----:B------:R-:W-:-:S06]  /*1ef0*/  UMOV UR8, 0x1 ;  /* 0x0000000100087882 */ /* 0x000fcc0000000000 */
.L_x_14:
[----:B------:R-:W-:-:S04]  /*1f00*/  UISETP.LT.AND UP0, UPT, UR9, 0x1, UPT ;  /* 0x000000010900788c */ /* 0x000fc8000bf01270 */
[----:B------:R-:W-:-:S04]  /*1f10*/  USEL UR12, UR9, 0x1, UP0 ;  /* 0x00000001090c7887 */ /* 0x000fc80008000000 */
[----:B------:R-:W-:-:S04]  /*1f20*/  UIADD3 UR12, UR9, -UR12, URZ ;  /* 0x8000000c090c7290 */ /* 0x000fc8000fffe03f */
[----:B------:R-:W-:-:S06]  /*1f30*/  UISETP.GE.AND UP0, UPT, UR12, 0x1, UPT ;  /* 0x000000010c00788c */ /* 0x000fcc000bf06270 */
[----:B------:R-:W-:-:S13]  /*1f40*/  PLOP3.LUT P0, PT, PT, PT, UP0, 0x80, 0x0 ;  /* 0x000000000000781c */ /* 0x000fda0003f0f008 */
[----:B------:R-:W-:Y:S05]  /*1f50*/  @!P0 BRA `(.L_x_20) ;  /* 0x00000008002c8947 */ /* 0x000fea0003800000 */
[----:B01----:R-:W-:Y:S01]  /*1f60*/  IMAD.U32 R10, RZ, RZ, UR12 ;  /* 0x0000000cff0a7e24 */ /* 0x003fe2000f8e00ff */
[----:B------:R-:W-:Y:S01]  /*1f70*/  UMOV UR19, UR5 ;  /* 0x0000000500137c82 */ /* 0x000fe20008000000 */
[----:B------:R-:W-:-:S05]  /*1f80*/  ULDC UR21, c[0x0][0x50c] ;  /* 0x0001430000157ab9 */ /* 0x000fca0000000800 */
.L_x_28:
[----:B------:R-:W-:-:S13]  /*1f90*/  ISETP.NE.AND P1, PT, R142, 0x3, PT ;  /* 0x000000038e00780c */ /* 0x000fda0003f25270 */
[----:B01----:R-:W-:Y:S05]  /*1fa0*/  @!P1 BRA `(.L_x_21) ;  /* 0x0000000000049947 */ /* 0x003fea0003800000 */
[----:B------:R-:W-:Y:S01]  /*1fb0*/  BPT.TRAP 0x1 ;  /* 0x000000040000795c */ /* 0x000fe20000300000 */
.L_x_21:
[----:B------:R-:W0:Y:S01]  /*1fc0*/  S2UR UR12, SR_CgaCtaId ;  /* 0x00000000000c79c3 */ /* 0x000e220000008800 */
[----:B------:R-:W-:Y:S01]  /*1fd0*/  UMOV UR10, 0x400 ;  /* 0x00000400000a7882 */ /* 0x000fe20000000000 */
[----:B------:R-:W-:Y:S01]  /*1fe0*/  SHF.L.U32 R11, R13, 0x1f, RZ ;  /* 0x0000001f0d0b7819 */ /* 0x000fe200000006ff */
[----:B0-----:R-:W-:-:S04]  /*1ff0*/  ULEA UR10, UR12, UR10, 0x18 ;  /* 0x0000000a0c0a7291 */ /* 0x001fc8000f8ec03f */
[----:B------:R-:W-:-:S09]  /*2000*/  ULEA UR12, UR18, UR10, 0x3 ;  /* 0x0000000a120c7291 */ /* 0x000fd2000f8e183f */
[----:B------:R0:W1:Y:S01]  /*2010*/  SYNCS.PHASECHK.TRANS64.TRYWAIT P0, [UR12], R11 ;  /* 0x0000000bff0075a7 */ /* 0x000062000800014c */
[----:B------:R-:W-:Y:S05]  /*2020*/  @!P1 BRA `(.L_x_22) ;  /* 0x0000000000049947 */ /* 0x000fea0003800000 */
[----:B------:R-:W-:Y:S01]  /*2030*/  BPT.TRAP 0x1 ;  /* 0x000000040000795c */ /* 0x000fe20000300000 */
.L_x_22:
[----:B-1----:R-:W-:Y:S05]  /*2040*/  @P0 BRA `(.L_x_23) ;  /* 0x0000000000080947 */ /* 0x002fea0003800000 */
[----:B------:R-:W1:Y:S02]  /*2050*/  SYNCS.PHASECHK.TRANS64.TRYWAIT P0, [UR12], R11 ;  /* 0x0000000bff0075a7 */ /* 0x000e64000800014c */
[----:B-1----:R-:W-:Y:S05]  /*2060*/  @!P0 BRA `(.L_x_24) ;  /* 0x0000007800448947 */ /* 0x002fea0003800000 */
.L_x_23:
[----:B------:R-:W-:Y:S01]  /*2070*/  UIADD3 UR12, UR10, 0x2c180, URZ ;  /* 0x0002c1800a0c7890 */ /* 0x000fe2000fffe03f */
[----:B------:R-:W-:Y:S01]  /*2080*/  WARPGROUP.ARRIVE ;  /* 0x00000000000079c5 */ /* 0x000fe20000000000 */
[----:B------:R-:W-:Y:S02]  /*2090*/  UISETP.NE.AND UP0, UPT, UR7, URZ, UPT ;  /* 0x0000003f0700728c */ /* 0x000fe4000bf05270 */
[----:B------:R-:W-:Y:S02]  /*20a0*/  USHF.R.U32.HI UR12, URZ, 0x4, UR12 ;  /* 0x000000043f0c7899 */ /* 0x000fe4000801160c */
[----:B------:R-:W-:Y:S02]  /*20b0*/  USEL UR8, UR8, URZ, !UP0 ;  /* 0x0000003f08087287 */ /* 0x000fe4000c000000 */
[----:B------:R-:W-:Y:S02]  /*20c0*/  ULOP3.LUT UR12, UR12, 0x3fff, URZ, 0xc0, !UPT ;  /* 0x00003fff0c0c7892 */ /* 0x000fe4000f8ec03f */
[----:B------:R-:W-:-:S02]  /*20d0*/  ULOP3.LUT UR7, UR11, 0x10000, URZ, 0xfc, !UPT ;  /* 0x000100000b077892 */ /* 0x000fc4000f8efc3f */
[----:B------:R-:W-:Y:S02]  /*20e0*/  ULOP3.LUT UR12, UR12, 0x10000, URZ, 0xfc, !UPT ;  /* 0x000100000c0c7892 */ /* 0x000fe4000f8efc3f */
[----:B------:R-:W-:Y:S02]  /*20f0*/  UISETP.NE.U32.AND UP0, UPT, UR8, URZ, UPT ;  /* 0x0000003f0800728c */ /* 0x000fe4000bf05070 */
[----:B------:R-:W-:Y:S02]  /*2100*/  ULEA UR8, UR18, UR7, 0xa ;  /* 0x0000000712087291 */ /* 0x000fe4000f8e503f */
[----:B------:R-:W-:Y:S02]  /*2110*/  ULEA UR7, UR18, UR12, 0x8 ;  /* 0x0000000c12077291 */ /* 0x000fe4000f8e403f */
[----:B------:R-:W-:Y:S01]  /*2120*/  UIADD3 UR20, UR8, 0x200, URZ ;  /* 0x0000020008147890 */ /* 0x000fe2000fffe03f */
[----:B------:R-:W-:Y:S02]  /*2130*/  UMOV UR13, 0x80000020 ;  /* 0x80000020000d7882 */ /* 0x000fe40000000000 */
[----:B------:R-:W-:Y:S01]  /*2140*/  UMOV UR12, UR8 ;  /* 0x00000008000c7c82 */ /* 0x000fe20008000000 */
[----:B------:R-:W-:Y:S01]  /*2150*/  UMOV UR15, 0x80000020 ;  /* 0x80000020000f7882 */ /* 0x000fe20000000000 */
[----:B------:R-:W-:Y:S01]  /*2160*/  UMOV UR14, UR7 ;  /* 0x00000007000e7c82 */ /* 0x000fe20008000000 */
[----:B------:R-:W-:Y:S01]  /*2170*/  UIADD3 UR6, UR6, 0x2, URZ ;  /* 0x0000000206067890 */ /* 0x000fe2000fffe03f */
[----:B------:R-:W-:Y:S01]  /*2180*/  QGMMA.64x64x32.F32.E4M3.E4M3 R56, gdesc[UR12], R56, UP0 ;  /* 0x00e000000c3879f3 */ /* 0x000fe2000bf00838 */
[----:B------:R-:W-:Y:S01]  /*2190*/  UMOV UR12, UR20 ;  /* 0x00000014000c7c82 */ /* 0x000fe20008000000 */
[----:B------:R-:W-:-:S02]  /*21a0*/  UMOV UR13, 0x80000020 ;  /* 0x80000020000d7882 */ /* 0x000fc40000000000 */
[----:B------:R-:W-:Y:S01]  /*21b0*/  QGMMA.64x64x32.F32.E4M3.E4M3 R24, gdesc[UR12], R24, UP0 ;  /* 0x00e000000c1879f3 */ /* 0x000fe2000bf00818 */
[----:B------:R-:W-:Y:S02]  /*21c0*/  UIADD3 UR12, UR8, 0x2, URZ ;  /* 0x00000002080c7890 */ /* 0x000fe4000fffe03f */
[----:B------:R-:W-:Y:S02]  /*21d0*/  UIADD3 UR14, UR7, 0x2, URZ ;  /* 0x00000002070e7890 */ /* 0x000fe4000fffe03f */
[----:B------:R-:W-:Y:S01]  /*21e0*/  UIADD3 UR8, UR8, 0x202, URZ ;  /* 0x0000020208087890 */ /* 0x000fe2000fffe03f */
[----:B------:R-:W-:Y:S01]  /*21f0*/  UMOV UR13, 0x80000020 ;  /* 0x80000020000d7882 */ /* 0x000fe20000000000 */
[----:B------:R-:W-:Y:S01]  /*2200*/  UMOV UR15, 0x80000020 ;  /* 0x80000020000f7882 */ /* 0x000fe20000000000 */
[----:B------:R-:W-:-:S04]  /*2210*/  UISETP.NE.AND UP0, UPT, UR6, UR21, UPT ;  /* 0x000000150600728c */ /* 0x000fc8000bf05270 */
[----:B------:R-:W-:-:S06]  /*2220*/  USEL UR7, URZ, 0x1, UP0 ;  /* 0x000000013f077887 */ /* 0x000fcc0008000000 */
[----:B------:R-:W-:Y:S01]  /*2230*/  ISETP.NE.AND P0, PT, RZ, UR7, PT ;  /* 0x00000007ff007c0c */ /* 0x000fe2000bf05270 */
[----:B------:R-:W-:Y:S01]  /*2240*/  QGMMA.64x64x32.F32.E4M3.E4M3 R56, gdesc[UR12], R56 ;  /* 0x00e000000c3879f3 */ /* 0x000fe20008700838 */
[----:B------:R-:W-:Y:S01]  /*2250*/  UMOV UR12, UR8 ;  /* 0x00000008000c7c82 */ /* 0x000fe20008000000 */
[----:B------:R-:W-:Y:S02]  /*2260*/  UMOV UR13, 0x80000020 ;  /* 0x80000020000d7882 */ /* 0x000fe40000000000 */
[----:B------:R-:W-:Y:S03]  /*2270*/  QGMMA.64x64x32.F32.E4M3.E4M3 R24, gdesc[UR12], R24, gsb0 ;  /* 0x00e000000c1879f3 */ /* 0x000fe60008000818 */
[----:B------:R-:W-:-:S05]  /*2280*/  WARPGROUP.DEPBAR.LE gsb0, 0x1 ;  /* 0x00008000000079c5 */ /* 0x000fca0000010100 */
[----:B------:R-:W-:Y:S05]  /*2290*/  @!P0 BRA `(.L_x_25) ;  /* 0x0000000400088947 */ /* 0x000fea0003800000 */
[----:B------:R-:W-:Y:S02]  /*22a0*/  WARPGROUP.DEPBAR.LE gsb0, 0x0 ;  /* 0x00008000000079c5 */ /* 0x000fe40000010000 */
[----:B------:R-:W-:-:S01]  /*22b0*/  FADD R145, R56, R145 ;  /* 0x0000009138917221 */ /* 0x000fc20000000000 */
[----:B------:R-:W-:Y:S01]  /*22c0*/  FADD R140, R57, R140 ;  /* 0x0000008c398c7221 */ /* 0x000fe20000000000 */
        /* <DEDUP_REMOVED lines=62> */
[----:B------:R-:W-:-:S06]  /*26b0*/  UMOV UR6, URZ ;  /* 0x0000003f00067c82 */ /* 0x000fcc0008000000 */
.L_x_25:
[----:B------:R-:W-:Y:S05]  /*26c0*/  @!P1 BRA `(.L_x_26) ;  /* 0x0000000000049947 */ /* 0x000fea0003800000 */
[----:B------:R-:W-:Y:S01]  /*26d0*/  BPT.TRAP 0x1 ;  /* 0x000000040000795c */ /* 0x000fe20000300000 */
.L_x_26:
[----:B------:R-:W-:Y:S01]  /*26e0*/  ULEA UR8, UR19, UR10, 0x3 ;  /* 0x0000000a13087291 */ /* 0x000fe2000f8e183f */
[----:B------:R-:W-:-:S03]  /*26f0*/  ISETP.GT.U32.AND P0, PT, R4, 0x1, PT ;  /* 0x000000010400780c */ /* 0x000fc60003f04070 */
[----:B------:R-:W-:-:S04]  /*2700*/  UIADD3 UR8, UR8, 0x58, URZ ;  /* 0x0000005808087890 */ /* 0x000fc8000fffe03f */
[----:B------:R-:W-:-:S09]  /*2710*/  UPRMT UR8, URZ, 0x654, UR8 ;  /* 0x000006543f087896 */ /* 0x000fd20008000008 */
[----:B------:R-:W-:Y:S01]  /*2720*/  SYNCS.ARRIVE.TRANS64.RED.A1T0 RZ, [UR8], RZ ;  /* 0x000000ffffff79a7 */ /* 0x000fe20008100408 */
[----:B------:R-:W-:Y:S05]  /*2730*/  @P0 BRA `(.L_x_27) ;  /* 0x0000000000040947 */ /* 0x000fea0003800000 */
[----:B------:R-:W-:Y:S01]  /*2740*/  BPT.TRAP 0x1 ;  /* 0x000000040000795c */ /* 0x000fe20000300000 */
.L_x_27:
[----:B------:R-:W-:Y:S01]  /*2750*/  UIADD3 UR18, UR18, 0x1, URZ ;  /* 0x0000000112127890 */ /* 0x000fe2000fffe03f */
[C---:B------:R-:W-:Y:S01]  /*2760*/  ISETP.GT.AND P0, PT, R10.reuse, 0x1, PT ;  /* 0x000000010a00780c */ /* 0x040fe20003f04270 */
[----:B------:R-:W-:Y:S01]  /*2770*/  UIADD3 UR19, UR19, 0x1, URZ ;  /* 0x0000000113137890 */ /* 0x000fe2000fffe03f */
[----:B------:R-:W-:Y:S01]  /*2780*/  VIADD R10, R10, 0xffffffff ;  /* 0xffffffff0a0a7836 */ /* 0x000fe20000000000 */
[----:B------:R-:W-:Y:S02]  /*2790*/  UISETP.NE.AND UP0, UPT, UR18, 0xb, UPT ;  /* 0x0000000b1200788c */ /* 0x000fe4000bf05270 */
[----:B------:R-:W-:Y:S02]  /*27a0*/  UISETP.NE.AND UP1, UPT, UR19, 0xb, UPT ;  /* 0x0000000b1300788c */ /* 0x000fe4000bf25270 */
[----:B------:R-:W-:Y:S02]  /*27b0*/  USEL UR8, URZ, 0x1, UP0 ;  /* 0x000000013f087887 */ /* 0x000fe40008000000 */
[----:B------:R-:W-:-:S02]  /*27c0*/  USEL UR18, UR18, URZ, UP0 ;  /* 0x0000003f12127287 */ /* 0x000fc40008000000 */
[----:B------:R-:W-:Y:S02]  /*27d0*/  USEL UR19, UR19, URZ, UP1 ;  /* 0x0000003f13137287 */ /* 0x000fe40008800000 */
[----:B------:R-:W-:Y:S01]  /*27e0*/  LOP3.LUT R13, R13, UR8, RZ, 0x3c, !PT ;  /* 0x000000080d0d7c12 */ /* 0x000fe2000f8e3cff */
[----:B------:R-:W-:Y:S01]  /*27f0*/  UMOV UR8, 0x1 ;  /* 0x0000000100087882 */ /* 0x000fe20000000000 */
[----:B------:R-:W-:Y:S08]  /*2800*/  @P0 BRA `(.L_x_28) ;  /* 0xfffffff400e00947 */ /* 0x000ff0000383ffff */
.L_x_20:
[----:B------:R-:W-:Y:S01]  /*2810*/  UISETP.NE.AND UP0, UPT, UR6, URZ, UPT ;  /* 0x0000003f0600728c */ /* 0x000fe2000bf05270 */
[----:B01----:R-:W0:Y:S03]  /*2820*/  LDC R10, c[0x0][0x28c] ;  /* 0x0000a300ff0a7b82 */ /* 0x003e260000000800 */
[----:B------:R-:W-:-:S06]  /*2830*/  USEL UR6, URZ, 0x1, !UP0 ;  /* 0x000000013f067887 */ /* 0x000fcc000c000000 */
[----:B------:R-:W-:Y:S02]  /*2840*/  ISETP.NE.AND P0, PT, RZ, UR6, PT ;  /* 0x00000006ff007c0c */ /* 0x000fe4000bf05270 */
[----:B0-----:R-:W-:-:S11]  /*2850*/  ISETP.GE.AND P1, PT, R10, 0x1, PT ;  /* 0x000000010a00780c */ /* 0x001fd60003f26270 */
[----:B------:R-:W-:Y:S05]  /*2860*/  @!P0 BRA `(.L_x_29) ;  /* 0x0000000400048947 */ /* 0x000fea0003800000 */
[----:B------:R-:W-:Y:S02]  /*2870*/  WARPGROUP.DEPBAR.LE gsb0, 0x0 ;  /* 0x00008000000079c5 */ /* 0x000fe40000010000 */
[----:B------:R-:W-:Y:S01]  /*2880*/  FADD R145, R56, R145 ;  /* 0x0000009138917221 */ /* 0x000fe20000000000 */
        /* <DEDUP_REMOVED lines=62> */
[----:B------:R-:W-:-:S07]  /*2c70*/  FADD R18, R18, R55 ;  /* 0x0000003712127221 */ /* 0x000fce0000000000 */
.L_x_29:
[----:B------:R-:W-:Y:S02]  /*2c80*/  WARPGROUP.DEPBAR.LE gsb0, 0x0 ;  /* 0x00008000000079c5 */ /* 0x000fe40000010000 */
[----:B------:R-:W-:Y:S05]  /*2c90*/  @!P1 BRA `(.L_x_30) ;  /* 0x0000000000409947 */ /* 0x000fea0003800000 */
[----:B------:R-:W-:-:S13]  /*2ca0*/  ISETP.NE.AND P0, PT, R142, 0x3, PT ;  /* 0x000000038e00780c */ /* 0x000fda0003f05270 */
[----:B------:R-:W-:Y:S05]  /*2cb0*/  @!P0 BRA `(.L_x_31) ;  /* 0x0000000000048947 */ /* 0x000fea0003800000 */
[----:B------:R-:W-:Y:S01]  /*2cc0*/  BPT.TRAP 0x1 ;  /* 0x000000040000795c */ /* 0x000fe20000300000 */
.L_x_31:
[----:B------:R-:W-:Y:S01]  /*2cd0*/  UISETP.LT.AND UP0, UPT, UR9, 0x1, UPT ;  /* 0x000000010900788c */ /* 0x000fe2000bf01270 */
[----:B------:R-:W-:-:S03]  /*2ce0*/  ISETP.GT.U32.AND P0, PT, R4, 0x1, PT ;  /* 0x000000010400780c */ /* 0x000fc60003f04070 */
[----:B------:R-:W-:-:S04]  /*2cf0*/  USEL UR8, UR9, 0x1, UP0 ;  /* 0x0000000109087887 */ /* 0x000fc80008000000 */
[----:B------:R-:W-:-:S04]  /*2d00*/  UIADD3 UR8, UR5, UR9, -UR8 ;  /* 0x0000000905087290 */ /* 0x000fc8000fffe808 */
[----:B------:R-:W-:-:S04]  /*2d10*/  UIMAD.WIDE.U32 UR6, UR8, -0x45d1745d, URZ ;  /* 0xba2e8ba3080678a5 */ /* 0x000fc8000f8e003f */
[----:B------:R-:W-:-:S04]  /*2d20*/  USHF.R.U32.HI UR6, URZ, 0x3, UR7 ;  /* 0x000000033f067899 */ /* 0x000fc80008011607 */
[----:B------:R-:W-:-:S04]  /*2d30*/  UIMAD UR8, UR6, -0xb, UR8 ;  /* 0xfffffff5060878a4 */ /* 0x000fc8000f8e0208 */
[----:B------:R-:W-:-:S04]  /*2d40*/  ULEA UR8, UR8, UR10, 0x3 ;  /* 0x0000000a08087291 */ /* 0x000fc8000f8e183f */
[----:B------:R-:W-:-:S04]  /*2d50*/  UIADD3 UR8, UR8, 0x58, URZ ;  /* 0x0000005808087890 */ /* 0x000fc8000fffe03f */
[----:B------:R-:W-:-:S09]  /*2d60*/  UPRMT UR8, URZ, 0x654, UR8 ;  /* 0x000006543f087896 */ /* 0x000fd20008000008 */
[----:B------:R-:W-:Y:S01]  /*2d70*/  SYNCS.ARRIVE.TRANS64.RED.A1T0 RZ, [UR8], RZ ;  /* 0x000000ffffff79a7 */ /* 0x000fe20008100408 */
[----:B------:R-:W-:Y:S05]  /*2d80*/  @P0 BRA `(.L_x_30) ;  /* 0x0000000000040947 */ /* 0x000fea0003800000 */
[----:B------:R-:W-:Y:S01]  /*2d90*/  BPT.TRAP 0x1 ;  /* 0x000000040000795c */ /* 0x000fe20000300000 */
.L_x_30:
[----:B------:R-:W0:Y:S01]  /*2da0*/  LDC R14, c[0x0][0x288] ;  /* 0x0000a200ff0e7b82 */ /* 0x000e220000000800 */
[----:B------:R-:W-:Y:S01]  /*2db0*/  IMAD.SHL.U32 R33, R7, 0x40, RZ ;  /* 0x0000004007217824 */ /* 0x000fe200078e00ff */
[--C-:B------:R-:W-:Y:S01]  /*2dc0*/  SHF.R.U32.HI R10, RZ, 0x2, R0.reuse ;  /* 0x00000002ff0a7819 */ /* 0x100fe20000011600 */
[----:B------:R-:W-:Y:S01]  /*2dd0*/  UIADD3 UR5, UR9, UR5, URZ ;  /* 0x0000000509057290 */ /* 0x000fe2000fffe03f */
[----:B------:R-:W-:Y:S01]  /*2de0*/  LOP3.LUT R12, R0, 0x60, RZ, 0xc0, !PT ;  /* 0x00000060000c7812 */ /* 0x000fe200078ec0ff */
[----:B------:R-:W-:Y:S01]  /*2df0*/  IMAD.SHL.U32 R34, R6, 0x100, RZ ;  /* 0x0000010006227824 */ /* 0x000fe200078e00ff */
[----:B------:R-:W-:Y:S01]  /*2e00*/  SHF.R.U32.HI R13, RZ, 0x7, R0 ;  /* 0x00000007ff0d7819 */ /* 0x000fe20000011600 */
[----:B------:R-:W-:Y:S01]  /*2e10*/  UISETP.GT.U32.AND UP0, UPT, UR5, 0xa, UPT ;  /* 0x0000000a0500788c */ /* 0x000fe2000bf04070 */
[----:B------:R-:W-:Y:S01]  /*2e20*/  LOP3.LUT R11, R10, 0x7, RZ, 0xc0, !PT ;  /* 0x000000070a0b7812 */ /* 0x000fe200078ec0ff */
[C---:B------:R-:W-:Y:S01]  /*2e30*/  IMAD.SHL.U32 R26, R0.reuse, 0x2, RZ ;  /* 0x00000002001a7824 */ /* 0x040fe200078e00ff */
[----:B------:R-:W-:Y:S01]  /*2e40*/  SHF.R.U32.HI R12, RZ, 0x1, R12 ;  /* 0x00000001ff0c7819 */ /* 0x000fe2000001160c */
[----:B------:R-:W-:Y:S01]  /*2e50*/  ULDC UR12, c[0x0][0x284] ;  /* 0x0000a100000c7ab9 */ /* 0x000fe20000000800 */
[----:B------:R-:W-:Y:S01]  /*2e60*/  LOP3.LUT R10, R13, 0x1, RZ, 0xc0, !PT ;  /* 0x000000010d0a7812 */ /* 0x000fe200078ec0ff */
[----:B------:R-:W-:Y:S01]  /*2e70*/  UISETP.LT.U32.AND UP0, UPT, UR9, 0xb, UP0 ;  /* 0x0000000b0900788c */ /* 0x000fe20008701070 */
[----:B------:R-:W-:Y:S01]  /*2e80*/  IADD3 R15, RZ, -R12, -R11 ;  /* 0x8000000cff0f7210 */ /* 0x000fe20007ffe80b */
[----:B------:R-:W-:Y:S01]  /*2e90*/  UISETP.GE.U32.AND UP1, UPT, UR9, 0xb, UPT ;  /* 0x0000000b0900788c */ /* 0x000fe2000bf26070 */
[----:B------:R-:W-:Y:S01]  /*2ea0*/  LOP3.LUT R13, R0, 0x3, RZ, 0xc0, !PT ;  /* 0x00000003000d7812 */ /* 0x000fe200078ec0ff */
[C---:B------:R-:W-:Y:S01]  /*2eb0*/  IMAD.SHL.U32 R24, R10.reuse, 0x40, RZ ;  /* 0x000000400a187824 */ /* 0x040fe200078e00ff */
[----:B------:R-:W-:Y:S01]  /*2ec0*/  SHF.R.S32.HI R29, RZ, 0x1f, R5 ;  /* 0x0000001fff1d7819 */ /* 0x000fe20000011405 */
[----:B------:R-:W-:Y:S01]  /*2ed0*/  UIMAD.WIDE.U32 UR6, UR5, -0x45d1745d, URZ ;  /* 0xba2e8ba3050678a5 */ /* 0x000fe2000f8e003f */
[C---:B------:R-:W-:Y:S01]  /*2ee0*/  LOP3.LUT R26, R33.reuse, 0x6, R26, 0xf8, !PT ;  /* 0x00000006211a7812 */ /* 0x040fe200078ef81a */
[----:B------:R-:W-:Y:S01]  /*2ef0*/  USEL UR8, URZ, 0x1, !UP0 ;  /* 0x000000013f087887 */ /* 0x000fe2000c000000 */
[----:B------:R-:W-:Y:S01]  /*2f00*/  IMAD R15, R10, -0x40, R15 ;  /* 0xffffffc00a0f7824 */ /* 0x000fe200078e020f */
[----:B------:R-:W-:Y:S01]  /*2f10*/  ULDC.64 UR10, c[0x0][0x5d0] ;  /* 0x00017400000a7ab9 */ /* 0x000fe20000000a00 */
[----:B0-----:R-:W-:Y:S01]  /*2f20*/  ISETP.GE.AND P0, PT, R33, R14, PT ;  /* 0x0000000e2100720c */ /* 0x001fe20003f06270 */
[----:B------:R-:W-:Y:S01]  /*2f30*/  IMAD R10, R13, -0x2, R14 ;  /* 0xfffffffe0d0a7824 */ /* 0x000fe200078e020e */
[----:B------:R-:W-:Y:S01]  /*2f40*/  SHF.R.S32.HI R27, RZ, 0x1f, R26 ;  /* 0x0000001fff1b7819 */ /* 0x000fe2000001141a */
[----:B------:R-:W-:Y:S01]  /*2f50*/  IMAD R14, R29, UR10, RZ ;  /* 0x0000000a1d0e7c24 */ /* 0x000fe2000f8e02ff */
[----:B------:R-:W-:Y:S01]  /*2f60*/  ISETP.GE.OR P0, PT, R34, UR12, P0 ;  /* 0x0000000c22007c0c */ /* 0x000fe20008706670 */
[----:B------:R-:W-:Y:S01]  /*2f70*/  USHF.R.U32.HI UR6, URZ, 0x3, UR7 ;  /* 0x000000033f067899 */ /* 0x000fe20008011607 */
[----:B------:R-:W-:Y:S01]  /*2f80*/  LOP3.LUT R35, R24, 0x40, R11, 0xe2, !PT ;  /* 0x0000004018237812 */ /* 0x000fe200078ee20b */
[----:B------:R-:W-:Y:S01]  /*2f90*/  ULOP3.LUT UR4, UR4, UR8, URZ, 0x3c, !UPT ;  /* 0x0000000804047292 */ /* 0x000fe2000f8e3c3f */
[----:B------:R-:W-:Y:S01]  /*2fa0*/  IMAD.WIDE R24, R6, 0x100, RZ ;  /* 0x0000010006187825 */ /* 0x000fe200078e02ff */
[----:B------:R-:W-:Y:S01]  /*2fb0*/  UIMAD UR5, UR6, -0xb, UR5 ;  /* 0xfffffff5060578a4 */ /* 0x000fe2000f8e0205 */
[----:B------:R-:W-:Y:S01]  /*2fc0*/  IADD3 R34, -R34, UR12, R15 ;  /* 0x0000000c22227c10 */ /* 0x000fe2000fffe10f */
[----:B------:R-:W-:Y:S01]  /*2fd0*/  @UP1 ULOP3.LUT UR4, UR4, 0x1, UR6, 0x78, !UPT ;  /* 0x0000000104041892 */ /* 0x000fe2000f8e7806 */
[C---:B------:R-:W-:Y:S01]  /*2fe0*/  IMAD R11, R5.reuse, UR11, R14 ;  /* 0x0000000b050b7c24 */ /* 0x040fe2000f8e020e */
[----:B------:R-:W-:Y:S01]  /*2ff0*/  LOP3.LUT R35, R24, R35, R12, 0xfe, !PT ;  /* 0x0000002318237212 */ /* 0x000fe200078efe0c */
[----:B------:R-:W-:-:S04]  /*3000*/  IMAD.WIDE.U32 R6, R5, UR10, R26 ;  /* 0x0000000a05067c25 */ /* 0x000fc8000f8e001a */
[----:B------:R-:W-:Y:S02]  /*3010*/  IMAD.IADD R7, R7, 0x1, R11 ;  /* 0x0000000107077824 */ /* 0x000fe400078e020b */
[----:B------:R-:W-:Y:S02]  /*3020*/  IMAD.IADD R33, R10, 0x1, -R33 ;  /* 0x000000010a217824 */ /* 0x000fe400078e0a21 */
[----:B------:R-:W-:Y:S01]  /*3030*/  IMAD.MOV.U32 R32, RZ, RZ, -0x1 ;  /* 0xffffffffff207424 */ /* 0x000fe200078e00ff */
[----:B------:R-:W-:Y:S06]  /*3040*/  @P0 BRA `(.L_x_32) ;  /* 0x0000004800040947 */ /* 0x000fec0003800000 */
[----:B------:R-:W0:Y:S01]  /*3050*/  LDC.64 R30, c[0x0][0x5c8] ;  /* 0x00017200ff1e7b82 */ /* 0x000e220000000a00 */
[----:B------:R-:W-:Y:S01]  /*3060*/  ULDC.64 UR6, c[0x0][0x5c0] ;  /* 0x0001700000067ab9 */ /* 0x000fe20000000a00 */
[----:B------:R-:W-:Y:S01]  /*3070*/  BSSY B0, `(.L_x_32) ;  /* 0x000047e000007945 */ /* 0x000fe20003800000 */
[-C--:B0-----:R-:W-:Y:S02]  /*3080*/  IMAD R10, R25, R30.reuse, RZ ;  /* 0x0000001e190a7224 */ /* 0x081fe400078e02ff */
[----:B------:R-:W-:-:S04]  /*3090*/  IMAD.WIDE.U32 R6, R35, R30, R6 ;  /* 0x0000001e23067225 */ /* 0x000fc800078e0006 */
[----:B------:R-:W-:Y:S01]  /*30a0*/  IMAD R13, R35, R31, R10 ;  /* 0x0000001f230d7224 */ /* 0x000fe200078e020a */
[----:B------:R-:W-:Y:S01]  /*30b0*/  IADD3 R14, P4, R6, UR6, RZ ;  /* 0x00000006060e7c10 */ /* 0x000fe2000ff9e0ff */
[C---:B------:R-:W-:Y:S01]  /*30c0*/  IMAD.SHL.U32 R11, R30.reuse, 0x80, RZ ;  /* 0x000000801e0b7824 */ /* 0x040fe200078e00ff */
[C---:B------:R-:W-:Y:S01]  /*30d0*/  LEA R28, P2, R30.reuse, R6, 0x3 ;  /* 0x000000061e1c7211 */ /* 0x040fe200078418ff */
[----:B------:R-:W-:Y:S01]  /*30e0*/  IMAD.IADD R36, R7, 0x1, R13 ;  /* 0x0000000107247824 */ /* 0x000fe200078e020d */
[----:B------:R-:W-:Y:S02]  /*30f0*/  SHF.L.U64.HI R7, R30, 0x7, R31 ;  /* 0x000000071e077819 */ /* 0x000fe4000001021f */
[----:B------:R-:W-:Y:S02]  /*3100*/  IADD3 R10, P1, P0, R6, UR6, R11 ;  /* 0x00000006060a7c10 */ /* 0x000fe4000f83e00b */
[----:B------:R-:W-:Y:S02]  /*3110*/  IADD3.X R15, R36, UR7, RZ, P4, !PT ;  /* 0x00000007240f7c10 */ /* 0x000fe4000a7fe4ff */
[----:B---3-5:R-:W-:-:S02]  /*3120*/  FSETP.NEU.AND P4, PT, R9, RZ, PT ;  /* 0x000000ff0900720b */ /* 0x028fc40003f8d000 */
[----:B------:R-:W-:Y:S02]  /*3130*/  LEA.HI.X R30, R30, R36, R31, 0x3, P2 ;  /* 0x000000241e1e7211 */ /* 0x000fe400010f1c1f */
[C---:B------:R-:W-:Y:S02]  /*3140*/  IADD3 R12, P2, R28.reuse, UR6, RZ ;  /* 0x000000061c0c7c10 */ /* 0x040fe4000ff5e0ff */
[----:B------:R-:W-:Y:S02]  /*3150*/  IADD3 R6, P5, P6, R28, UR6, R11 ;  /* 0x000000061c067c10 */ /* 0x000fe4000febe00b */
[--C-:B------:R-:W-:Y:S02]  /*3160*/  IADD3.X R11, R36, UR7, R7.reuse, P1, P0 ;  /* 0x00000007240b7c10 */ /* 0x100fe40008fe0407 */
[C---:B------:R-:W-:Y:S02]  /*3170*/  IADD3.X R13, R30.reuse, UR7, RZ, P2, !PT ;  /* 0x000000071e0d7c10 */ /* 0x040fe400097fe4ff */
[----:B------:R-:W-:Y:S01]  /*3180*/  IADD3.X R7, R30, UR7, R7, P5, P6 ;  /* 0x000000071e077c10 */ /* 0x000fe2000afec407 */
[----:B------:R-:W-:Y:S06]  /*3190*/  @!P4 BRA `(.L_x_33) ;  /* 0x00000034009cc947 */ /* 0x000fec0003800000 */
[----:B------:R-:W-:Y:S01]  /*31a0*/  ULDC.64 UR6, c[0x0][0x5b8] ;  /* 0x00016e0000067ab9 */ /* 0x000fe20000000a00 */
[----:B------:R-:W-:Y:S01]  /*31b0*/  ISETP.GE.AND P0, PT, R34, 0x1, PT ;  /* 0x000000012200780c */ /* 0x000fe20003f06270 */
[----:B------:R-:W-:Y:S01]  /*31c0*/  IMAD R28, R29, UR6, RZ ;  /* 0x000000061d1c7c24 */ /* 0x000fe2000f8e02ff */
[----:B------:R-:W-:Y:S01]  /*31d0*/  ULDC.64 UR10, c[0x0][0x5a8] ;  /* 0x00016a00000a7ab9 */ /* 0x000fe20000000a00 */
[----:B------:R-:W-:Y:S01]  /*31e0*/  IMAD.WIDE.U32 R26, R5, UR6, R26 ;  /* 0x00000006051a7c25 */ /* 0x000fe2000f8e001a */
[----:B------:R-:W-:Y:S01]  /*31f0*/  ISETP.LT.OR P4, PT, R33, 0x1, !P0 ;  /* 0x000000012100780c */ /* 0x000fe20004781670 */
[----:B------:R-:W-:Y:S02]  /*3200*/  BSSY B1, `(.L_x_34) ;  /* 0x000000c000017945 */ /* 0x000fe40003800000 */
[----:B------:R-:W-:Y:S01]  /*3210*/  IMAD R5, R5, UR7, R28 ;  /* 0x0000000705057c24 */ /* 0x000fe2000f8e021c */
[----:B------:R-:W-:Y:S02]  /*3220*/  ULDC.64 UR6, c[0x0][0x5b0] ;  /* 0x00016c0000067ab9 */ /* 0x000fe40000000a00 */
[----:B------:R-:W-:-:S02]  /*3230*/  IMAD R30, R25, UR6, RZ ;  /* 0x00000006191e7c24 */ /* 0x000fc4000f8e02ff */
[----:B------:R-:W-:Y:S02]  /*3240*/  IMAD.IADD R27, R27, 0x1, R5 ;  /* 0x000000011b1b7824 */ /* 0x000fe400078e0205 */
[C---:B------:R-:W-:Y:S02]  /*3250*/  IMAD R5, R35.reuse, UR7, R30 ;  /* 0x0000000723057c24 */ /* 0x040fe4000f8e021e */
[----:B------:R-:W-:-:S03]  /*3260*/  IMAD.WIDE.U32 R28, R35, UR6, R26 ;  /* 0x00000006231c7c25 */ /* 0x000fc6000f8e001a */
[----:B------:R-:W-:-:S04]  /*3270*/  IADD3 R28, P1, R28, UR10, RZ ;  /* 0x0000000a1c1c7c10 */ /* 0x000fc8000ff3e0ff */
[--C-:B------:R-:W-:Y:S02]  /*3280*/  IADD3.X R29, R29, UR11, R5.reuse, P1, !PT ;  /* 0x0000000b1d1d7c10 */ /* 0x100fe40008ffe405 */
[----:B------:R-:W-:Y:S01]  /*3290*/  PRMT R5, RZ, 0x7610, R5 ;  /* 0x00007610ff057816 */ /* 0x000fe20000000005 */
[----:B------:R-:W-:Y:S06]  /*32a0*/  @P4 BRA `(.L_x_35) ;  /* 0x0000000000044947 */ /* 0x000fec0003800000 */
[----:B------:R0:W5:Y:S02]  /*32b0*/  LDG.E.U8 R5, desc[UR16][R28.64] ;  /* 0x000000101c057981 */ /* 0x000164000c1e1100 */
.L_x_35:
[----:B------:R-:W-:Y:S05]  /*32c0*/  BSYNC B1 ;  /* 0x0000000000017941 */ /* 0x000fea0003800000 */
.L_x_34:
[----:B-----5:R-:W-:Y:S01]  /*32d0*/  LOP3.LUT R5, R5, 0xff, RZ, 0xc0, !PT ;  /* 0x000000ff05057812 */ /* 0x020fe200078ec0ff */
[----:B------:R-:W-:Y:S01]  /*32e0*/  BSSY B1, `(.L_x_36) ;  /* 0x000000b000017945 */ /* 0x000fe20003800000 */
[----:B------:R-:W-:Y:S02]  /*32f0*/  ISETP.LT.OR P2, PT, R33, 0x2, !P0 ;  /* 0x000000022100780c */ /* 0x000fe40004741670 */
[----:B------:R-:W-:-:S05]  /*3300*/  F2FP.F16.E4M3.UNPACK_B R5, R5 ;  /* 0x00000005ff05723e */ /* 0x000fca00020006ff */
[----:B------:R-:W-:Y:S01]  /*3310*/  HADD2.F32 R30, -RZ, R5.H0_H0 ;  /* 0x20000005ff1e7230 */ /* 0x000fe20000004100 */
[----:B------:R-:W-:-:S04]  /*3320*/  PRMT R5, RZ, 0x7610, R5 ;  /* 0x00007610ff057816 */ /* 0x000fc80000000005 */
[----:B------:R-:W-:-:S04]  /*3330*/  FMUL R30, R30, R9 ;  /* 0x000000091e1e7220 */ /* 0x000fc80000400000 */
[----:B--2---:R-:W-:-:S05]  /*3340*/  FFMA R30, R145, R8, R30 ;  /* 0x00000008911e7223 */ /* 0x004fca000000001e */
[----:B------:R-:W-:-:S05]  /*3350*/  F2FP.SATFINITE.E4M3.F32.PACK_AB_MERGE_C R31, RZ, R30, RZ ;  /* 0x0000001eff1f723e */ /* 0x000fca00048070ff */
[----:B------:R1:W-:Y:S01]  /*3360*/  @!P4 STG.E.U8 desc[UR16][R14.64], R31 ;  /* 0x0000001f0e00c986 */ /* 0x0003e2000c101110 */
[----:B------:R-:W-:Y:S05]  /*3370*/  @P2 BRA `(.L_x_37) ;  /* 0x0000000000042947 */ /* 0x000fea0003800000 */
[----:B------:R2:W5:Y:S02]  /*3380*/  LDG.E.U8 R5, desc[UR16][R28.64+0x1] ;  /* 0x000001101c057981 */ /* 0x000564000c1e1100 */
.L_x_37:
[----:B------:R-:W-:Y:S05]  /*3390*/  BSYNC B1 ;  /* 0x0000000000017941 */ /* 0x000fea0003800000 */
.L_x_36:
[----:B-----5:R-:W-:Y:S01]  /*33a0*/  LOP3.LUT R5, R5, 0xff, RZ, 0xc0, !PT ;  /* 0x000000ff05057812 */ /* 0x020fe200078ec0ff */
[----:B------:R-:W-:Y:S01]  /*33b0*/  BSSY B1, `(.L_x_38) ;  /* 0x0000013000017945 */ /* 0x000fe20003800000 */
[----:B------:R-:W-:Y:S02]  /*33c0*/  IADD3 R37, P1, R35, 0x8, RZ ;  /* 0x0000000823257810 */ /* 0x000fe40007f3e0ff */
[----:B------:R-:W-:-:S03]  /*33d0*/  F2FP.F16.E4M3.UNPACK_B R5, R5 ;  /* 0x00000005ff05723e */ /* 0x000fc600020006ff */
[----:B-1----:R-:W-:Y:S01]  /*33e0*/  IMAD.X R31, RZ, RZ, R25, P1 ;  /* 0x000000ffff1f7224 */ /* 0x002fe200008e0619 */
[----:B------:R-:W-:Y:S01]  /*33f0*/  ISETP.GE.AND P1, PT, R34, 0x9, PT ;  /* 0x000000092200780c */ /* 0x000fe20003f26270 */
[----:B------:R-:W-:Y:S02]  /*3400*/  HADD2.F32 R30, -RZ, R5.H0_H0 ;  /* 0x20000005ff1e7230 */ /* 0x000fe40000004100 */
[----:B------:R-:W-:Y:S01]  /*3410*/  IMAD R36, R31, UR6, RZ ;  /* 0x000000061f247c24 */ /* 0x000fe2000f8e02ff */
[----:B------:R-:W-:Y:S02]  /*3420*/  ISETP.LT.OR P5, PT, R33, 0x1, !P1 ;  /* 0x000000012100780c */ /* 0x000fe40004fa1670 */
[----:B------:R-:W-:Y:S01]  /*3430*/  FMUL R5, R30, R9 ;  /* 0x000000091e057220 */ /* 0x000fe20000400000 */
[----:B------:R-:W-:-:S04]  /*3440*/  IMAD.WIDE.U32 R30, R37, UR6, R26 ;  /* 0x00000006251e7c25 */ /* 0x000fc8000f8e001a */
[----:B------:R-:W-:Y:S01]  /*3450*/  FFMA R5, R140, R8, R5 ;  /* 0x000000088c057223 */ /* 0x000fe20000000005 */
[----:B------:R-:W-:Y:S01]  /*3460*/  IMAD R37, R37, UR7, R36 ;  /* 0x0000000725257c24 */ /* 0x000fe2000f8e0224 */
[----:B------:R-:W-:-:S03]  /*3470*/  IADD3 R30, P4, R30, UR10, RZ ;  /* 0x0000000a1e1e7c10 */ /* 0x000fc6000ff9e0ff */
[----:B------:R-:W-:Y:S02]  /*3480*/  F2FP.SATFINITE.E4M3.F32.PACK_AB_MERGE_C R39, RZ, R5, RZ ;  /* 0x00000005ff27723e */ /* 0x000fe400048070ff */
[----:B------:R-:W-:Y:S02]  /*3490*/  IADD3.X R31, R31, UR11, R37, P4, !PT ;  /* 0x0000000b1f1f7c10 */ /* 0x000fe4000a7fe425 */
[----:B------:R-:W-:Y:S01]  /*34a0*/  PRMT R5, RZ, 0x7610, R5 ;  /* 0x00007610ff057816 */ /* 0x000fe20000000005 */
[----:B------:R1:W-:Y:S01]  /*34b0*/  @!P2 STG.E.U8 desc[UR16][R14.64+0x1], R39 ;  /* 0x000001270e00a986 */ /* 0x0003e2000c101110 */
[----:B------:R-:W-:Y:S05]  /*34c0*/  @P5 BRA `(.L_x_39) ;  /* 0x0000000000045947 */ /* 0x000fea0003800000 */
[----:B------:R3:W5:Y:S02]  /*34d0*/  LDG.E.U8 R5, desc[UR16][R30.64] ;  /* 0x000000101e057981 */ /* 0x000764000c1e1100 */
.L_x_39:
[----:B------:R-:W-:Y:S05]  /*34e0*/  BSYNC B1 ;  /* 0x0000000000017941 */ /* 0x000fea0003800000 */
.L_x_38:
[----:B-----5:R-:W-:Y:S01]  /*34f0*/  LOP3.LUT R5, R5, 0xff, RZ, 0xc0, !PT ;  /* 0x000000ff05057812 */ /* 0x020fe200078ec0ff */
[----:B------:R-:W-:Y:S01]  /*3500*/  BSSY B1, `(.L_x_40) ;  /* 0x000000b000017945 */ /* 0x000fe20003800000 */
[----:B------:R-:W-:Y:S02]  /*3510*/  ISETP.LT.OR P2, PT, R33, 0x2, !P1 ;  /* 0x000000022100780c */ /* 0x000fe40004f41670 */
[----:B------:R-:W-:-:S05]  /*3520*/  F2FP.F16.E4M3.UNPACK_B R5, R5 ;  /* 0x00000005ff05723e */ /* 0x000fca00020006ff */
[----:B------:R-:W-:Y:S01]  /*3530*/  HADD2.F32 R36, -RZ, R5.H0_H0 ;  /* 0x20000005ff247230 */ /* 0x000fe20000004100 */
[----:B------:R-:W-:-:S04]  /*3540*/  PRMT R5, RZ, 0x7610, R5 ;  /* 0x00007610ff057816 */ /* 0x000fc80000000005 */
[----:B------:R-:W-:-:S04]  /*3550*/  FMUL R36, R36, R9 ;  /* 0x0000000924247220 */ /* 0x000fc80000400000 */
[----:B------:R-:W-:-:S05]  /*3560*/  FFMA R36, R143, R8, R36 ;  /* 0x000000088f247223 */ /* 0x000fca0000000024 */
[----:B------:R-:W-:-:S05]  /*3570*/  F2FP.SATFINITE.E4M3.F32.PACK_AB_MERGE_C R37, RZ, R36, RZ ;  /* 0x00000024ff25723e */ /* 0x000fca00048070ff */
[----:B------:R4:W-:Y:S01]  /*3580*/  @!P5 STG.E.U8 desc[UR16][R12.64], R37 ;  /* 0x000000250c00d986 */ /* 0x0009e2000c101110 */
[----:B------:R-:W-:Y:S05]  /*3590*/  @P2 BRA `(.L_x_41) ;  /* 0x0000000000042947 */ /* 0x000fea0003800000 */
[----:B------:R0:W5:Y:S02]  /*35a0*/  LDG.E.U8 R5, desc[UR16][R30.64+0x1] ;  /* 0x000001101e057981 */ /* 0x000164000c1e1100 */
.L_x_41:
[----:B------:R-:W-:Y:S05]  /*35b0*/  BSYNC B1 ;  /* 0x0000000000017941 */ /* 0x000fea0003800000 */
.L_x_40:
[----:B-----5:R-:W-:Y:S01]  /*35c0*/  LOP3.LUT R5, R5, 0xff, RZ, 0xc0, !PT ;  /* 0x000000ff05057812 */ /* 0x020fe200078ec0ff */
[----:B------:R-:W-:Y:S01]  /*35d0*/  BSSY B1, `(.L_x_42) ;  /* 0x000000b000017945 */ /* 0x000fe20003800000 */
[----:B------:R-:W-:Y:S02]  /*35e0*/  ISETP.LT.OR P4, PT, R33, 0x9, !P0 ;  /* 0x000000092100780c */ /* 0x000fe40004781670 */
[----:B------:R-:W-:-:S05]  /*35f0*/  F2FP.F16.E4M3.UNPACK_B R5, R5 ;  /* 0x00000005ff05723e */ /* 0x000fca00020006ff */
[----:B------:R-:W-:-:S05]  /*3600*/  HADD2.F32 R36, -RZ, R5.H0_H0 ;  /* 0x20000005ff247230 */ /* 0x000fca0000004100 */
[----:B------:R-:W-:-:S04]  /*3610*/  FMUL R5, R36, R9 ;  /* 0x0000000924057220 */ /* 0x000fc80000400000 */
[----:B------:R-:W-:-:S05]  /*3620*/  FFMA R5, R138, R8, R5 ;  /* 0x000000088a057223 */ /* 0x000fca0000000005 */
[----:B----4-:R-:W-:Y:S02]  /*3630*/  F2FP.SATFINITE.E4M3.F32.PACK_AB_MERGE_C R37, RZ, R5, RZ ;  /* 0x00000005ff25723e */ /* 0x010fe400048070ff */
[----:B------:R-:W-:-:S03]  /*3640*/  PRMT R5, RZ, 0x7610, R5 ;  /* 0x00007610ff057816 */ /* 0x000fc60000000005 */
[----:B------:R4:W-:Y:S01]  /*3650*/  @!P2 STG.E.U8 desc[UR16][R12.64+0x1], R37 ;  /* 0x000001250c00a986 */ /* 0x0009e2000c101110 */
[----:B------:R-:W-:Y:S05]  /*3660*/  @P4 BRA `(.L_x_43) ;  /* 0x0000000000044947 */ /* 0x000fea0003800000 */
[----:B------:R0:W5:Y:S02]  /*3670*/  LDG.E.U8 R5, desc[UR16][R28.64+0x8] ;  /* 0x000008101c057981 */ /* 0x000164000c1e1100 */
.L_x_43:
[----:B------:R-:W-:Y:S05]  /*3680*/  BSYNC B1 ;  /* 0x0000000000017941 */ /* 0x000fea0003800000 */
.L_x_42:
        /* <DEDUP_REMOVED lines=8> */
[----:B----4-:R-:W-:-:S05]  /*3710*/  F2FP.SATFINITE.E4M3.F32.PACK_AB_MERGE_C R37, RZ, R36, RZ ;  /* 0x00000024ff25723e */ /* 0x010fca00048070ff */
[----:B------:R4:W-:Y:S01]  /*3720*/  @!P4 STG.E.U8 desc[UR16][R14.64+0x8], R37 ;  /* 0x000008250e00c986 */ /* 0x0009e2000c101110 */
[----:B------:R-:W-:Y:S05]  /*3730*/  @P2 BRA `(.L_x_45) ;  /* 0x0000000000042947 */ /* 0x000fea0003800000 */
[----:B------:R0:W5:Y:S02]  /*3740*/  LDG.E.U8 R5, desc[UR16][R28.64+0x9] ;  /* 0x000009101c057981 */ /* 0x000164000c1e1100 */
.L_x_45:
[----:B------:R-:W-:Y:S05]  /*3750*/  BSYNC B1 ;  /* 0x0000000000017941 */ /* 0x000fea0003800000 */
.L_x_44:
        /* <DEDUP_REMOVED lines=12> */
.L_x_47:
[----:B------:R-:W-:Y:S05]  /*3820*/  BSYNC B1 ;  /* 0x0000000000017941 */ /* 0x000fea0003800000 */
.L_x_46:
        /* <DEDUP_REMOVED lines=12> */
.L_x_49:
[----:B------:R-:W-:Y:S05]  /*38f0*/  BSYNC B1 ;  /* 0x0000000000017941 */ /* 0x000fea0003800000 */
.L_x_48:
        /* <DEDUP_REMOVED lines=12> */
.L_x_51:
[----:B------:R-:W-:Y:S05]  /*39c0*/  BSYNC B1 ;  /* 0x0000000000017941 */ /* 0x000fea0003800000 */
.L_x_50:
        /* <DEDUP_REMOVED lines=12> */
.L_x_53:
[----:B------:R-:W-:Y:S05]  /*3a90*/  BSYNC B1 ;  /* 0x0000000000017941 */ /* 0x000fea0003800000 */
.L_x_52:
        /* <DEDUP_REMOVED lines=12> */
.L_x_55:
[----:B------:R-:W-:Y:S05]  /*3b60*/  BSYNC B1 ;  /* 0x0000000000017941 */ /* 0x000fea0003800000 */
.L_x_54:
        /* <DEDUP_REMOVED lines=12> */
.L_x_57:
[----:B------:R-:W-:Y:S05]  /*3c30*/  BSYNC B1 ;  /* 0x0000000000017941 */ /* 0x000fea0003800000 */
.L_x_56:
        /* <DEDUP_REMOVED lines=12> */
.L_x_59:
[----:B------:R-:W-:Y:S05]  /*3d00*/  BSYNC B1 ;  /* 0x0000000000017941 */ /* 0x000fea0003800000 */
.L_x_58:
        /* <DEDUP_REMOVED lines=12> */
.L_x_61:
[----:B------:R-:W-:Y:S05]  /*3dd0*/  BSYNC B1 ;  /* 0x0000000000017941 */ /* 0x000fea0003800000 */
.L_x_60:
        /* <DEDUP_REMOVED lines=12> */
.L_x_63:
[----:B------:R-:W-:Y:S05]  /*3ea0*/  BSYNC B1 ;  /* 0x0000000000017941 */ /* 0x000fea0003800000 */
.L_x_62:
        /* <DEDUP_REMOVED lines=12> */
.L_x_65:
[----:B------:R-:W-:Y:S05]  /*3f70*/  BSYNC B1 ;  /* 0x0000000000017941 */ /* 0x000fea0003800000 */
.L_x_64:
        /* <DEDUP_REMOVED lines=12> */
.L_x_67:
[----:B------:R-:W-:Y:S05]  /*4040*/  BSYNC B1 ;  /* 0x0000000000017941 */ /* 0x000fea0003800000 */
.L_x_66:
        /* <DEDUP_REMOVED lines=12> */
.L_x_69:
[----:B------:R-:W-:Y:S05]  /*4110*/  BSYNC B1 ;  /* 0x0000000000017941 */ /* 0x000fea0003800000 */
.L_x_68:
        /* <DEDUP_REMOVED lines=12> */
.L_x_71:
[----:B------:R-:W-:Y:S05]  /*41e0*/  BSYNC B1 ;  /* 0x0000000000017941 */ /* 0x000fea0003800000 */
.L_x_70:
        /* <DEDUP_REMOVED lines=12> */
.L_x_73:
[----:B------:R-:W-:Y:S05]  /*42b0*/  BSYNC B1 ;  /* 0x0000000000017941 */ /* 0x000fea0003800000 */
.L_x_72:
        /* <DEDUP_REMOVED lines=12> */
.L_x_75:
[----:B------:R-:W-:Y:S05]  /*4380*/  BSYNC B1 ;  /* 0x0000000000017941 */ /* 0x000fea0003800000 */
.L_x_74:
        /* <DEDUP_REMOVED lines=12> */
.L_x_77:
[----:B------:R-:W-:Y:S05]  /*4450*/  BSYNC B1 ;  /* 0x0000000000017941 */ /* 0x000fea0003800000 */
.L_x_76:
        /* <DEDUP_REMOVED lines=12> */
.L_x_79:
[----:B------:R-:W-:Y:S05]  /*4520*/  BSYNC B1 ;  /* 0x0000000000017941 */ /* 0x000fea0003800000 */
.L_x_78:
        /* <DEDUP_REMOVED lines=12> */
.L_x_81:
[----:B------:R-:W-:Y:S05]  /*45f0*/  BSYNC B1 ;  /* 0x0000000000017941 */ /* 0x000fea0003800000 */
.L_x_80:
        /* <DEDUP_REMOVED lines=12> */
.L_x_83:
[----:B------:R-:W-:Y:S05]  /*46c0*/  BSYNC B1 ;  /* 0x0000000000017941 */ /* 0x000fea0003800000 */
.L_x_82:
        /* <DEDUP_REMOVED lines=12> */
.L_x_85:
[----:B------:R-:W-:Y:S05]  /*4790*/  BSYNC B1 ;  /* 0x0000000000017941 */ /* 0x000fea0003800000 */
.L_x_84:
        /* <DEDUP_REMOVED lines=12> */
.L_x_87:
[----:B------:R-:W-:Y:S05]  /*4860*/  BSYNC B1 ;  /* 0x0000000000017941 */ /* 0x000fea0003800000 */
.L_x_86:
        /* <DEDUP_REMOVED lines=12> */
.L_x_89:
[----:B------:R-:W-:Y:S05]  /*4930*/  BSYNC B1 ;  /* 0x0000000000017941 */ /* 0x000fea0003800000 */
.L_x_88:
        /* <DEDUP_REMOVED lines=12> */
.L_x_91:
[----:B------:R-:W-:Y:S05]  /*4a00*/  BSYNC B1 ;  /* 0x0000000000017941 */ /* 0x000fea0003800000 */
.L_x_90:
        /* <DEDUP_REMOVED lines=12> */
.L_x_93:
[----:B------:R-:W-:Y:S05]  /*4ad0*/  BSYNC B1 ;  /* 0x0000000000017941 */ /* 0x000fea0003800000 */
.L_x_92:
[----:B-----5:R-:W-:Y:S01]  /*4ae0*/  LOP3.LUT R5, R5, 0xff, RZ, 0xc0, !PT ;  /* 0x000000ff05057812 */ /* 0x020fe200078ec0ff */
[----:B------:R-:W-:Y:S01]  /*4af0*/  BSSY B1, `(.L_x_94) ;  /* 0x000000b000017945 */ /* 0x000fe20003800000 */
[----:B------:R-:W-:Y:S02]  /*4b00*/  ISETP.LT.OR P2, PT, R33, 0x39, !P1 ;  /* 0x000000392100780c */ /* 0x000fe40004f41670 */
[----:B------:R-:W-:-:S05]  /*4b10*/  F2FP.F16.E4M3.UNPACK_B R5, R5 ;  /* 0x00000005ff05723e */ /* 0x000fca00020006ff */
[----:B0-2---:R-:W-:-:S05]  /*4b20*/  HADD2.F32 R28, -RZ, R5.H0_H0 ;  /* 0x20000005ff1c7230 */ /* 0x005fca0000004100 */
[----:B------:R-:W-:-:S04]  /*4b30*/  FMUL R5, R28, R9 ;  /* 0x000000091c057220 */ /* 0x000fc80000400000 */
[----:B------:R-:W-:-:S05]  /*4b40*/  FFMA R5, R112, R8, R5 ;  /* 0x0000000870057223 */ /* 0x000fca0000000005 */
[----:B------:R-:W-:Y:S02]  /*4b50*/  F2FP.SATFINITE.E4M3.F32.PACK_AB_MERGE_C R29, RZ, R5, RZ ;  /* 0x00000005ff1d723e */ /* 0x000fe400048070ff */
[----:B------:R-:W-:-:S03]  /*4b60*/  PRMT R5, RZ, 0x7610, R5 ;  /* 0x00007610ff057816 */ /* 0x000fc60000000005 */
[----:B------:R0:W-:Y:S01]  /*4b70*/  @!P0 STG.E.U8 desc[UR16][R14.64+0x39], R29 ;  /* 0x0000391d0e008986 */ /* 0x0001e2000c101110 */
[----:B------:R-:W-:Y:S05]  /*4b80*/  @P2 BRA `(.L_x_95) ;  /* 0x0000000000042947 */ /* 0x000fea0003800000 */
[----:B------:R2:W5:Y:S02]  /*4b90*/  LDG.E.U8 R5, desc[UR16][R30.64+0x38] ;  /* 0x000038101e057981 */ /* 0x000564000c1e1100 */
.L_x_95:
[----:B------:R-:W-:Y:S05]  /*4ba0*/  BSYNC B1 ;  /* 0x0000000000017941 */ /* 0x000fea0003800000 */
.L_x_94:
[----:B-----5:R-:W-:Y:S01]  /*4bb0*/  LOP3.LUT R5, R5, 0xff, RZ, 0xc0, !PT ;  /* 0x000000ff05057812 */ /* 0x020fe200078ec0ff */
[----:B------:R-:W-:Y:S01]  /*4bc0*/  BSSY B1, `(.L_x_96) ;  /* 0x000000b000017945 */ /* 0x000fe20003800000 */
[----:B------:R-:W-:Y:S02]  /*4bd0*/  ISETP.LT.OR P1, PT, R33, 0x3a, !P1 ;  /* 0x0000003a2100780c */ /* 0x000fe40004f21670 */
[----:B------:R-:W-:-:S05]  /*4be0*/  F2FP.F16.E4M3.UNPACK_B R5, R5 ;  /* 0x00000005ff05723e */ /* 0x000fca00020006ff */
[----:B01--4-:R-:W-:Y:S01]  /*4bf0*/  HADD2.F32 R14, -RZ, R5.H0_H0 ;  /* 0x20000005ff0e7230 */ /* 0x013fe20000004100 */
[----:B------:R-:W-:-:S04]  /*4c00*/  PRMT R5, RZ, 0x7610, R5 ;  /* 0x00007610ff057816 */ /* 0x000fc80000000005 */
[----:B------:R-:W-:-:S04]  /*4c10*/  FMUL R14, R14, R9 ;  /* 0x000000090e0e7220 */ /* 0x000fc80000400000 */
[----:B------:R-:W-:-:S05]  /*4c20*/  FFMA R14, R115, R8, R14 ;  /* 0x00000008730e7223 */ /* 0x000fca000000000e */
[----:B------:R-:W-:-:S05]  /*4c30*/  F2FP.SATFINITE.E4M3.F32.PACK_AB_MERGE_C R15, RZ, R14, RZ ;  /* 0x0000000eff0f723e */ /* 0x000fca00048070ff */
[----:B------:R0:W-:Y:S01]  /*4c40*/  @!P2 STG.E.U8 desc[UR16][R12.64+0x38], R15 ;  /* 0x0000380f0c00a986 */ /* 0x0001e2000c101110 */
[----:B------:R-:W-:Y:S05]  /*4c50*/  @P1 BRA `(.L_x_97) ;  /* 0x0000000000041947 */ /* 0x000fea0003800000 */
[----:B------:R1:W5:Y:S02]  /*4c60*/  LDG.E.U8 R5, desc[UR16][R30.64+0x39] ;  /* 0x000039101e057981 */ /* 0x000364000c1e1100 */
.L_x_97:
[----:B------:R-:W-:Y:S05]  /*4c70*/  BSYNC B1 ;  /* 0x0000000000017941 */ /* 0x000fea0003800000 */
.L_x_96:
[----:B-----5:R-:W-:Y:S01]  /*4c80*/  LOP3.LUT R5, R5, 0xff, RZ, 0xc0, !PT ;  /* 0x000000ff05057812 */ /* 0x020fe200078ec0ff */
[----:B------:R-:W-:Y:S01]  /*4c90*/  BSSY B1, `(.L_x_98) ;  /* 0x0000013000017945 */ /* 0x000fe20003800000 */
[----:B------:R-:W-:Y:S02]  /*4ca0*/  IADD3 R29, P0, R35, 0x80, RZ ;  /* 0x00000080231d7810 */ /* 0x000fe40007f1e0ff */
[----:B------:R-:W-:-:S03]  /*4cb0*/  F2FP.F16.E4M3.UNPACK_B R5, R5 ;  /* 0x00000005ff05723e */ /* 0x000fc600020006ff */
[----:B0-----:R-:W-:Y:S01]  /*4cc0*/  IMAD.X R15, RZ, RZ, R25, P0 ;  /* 0x000000ffff0f7224 */ /* 0x001fe200000e0619 */
        /* <DEDUP_REMOVED lines=9> */
[----:B-123--:R-:W-:Y:S02]  /*4d60*/  F2FP.SATFINITE.E4M3.F32.PACK_AB_MERGE_C R31, RZ, R5, RZ ;  /* 0x00000005ff1f723e */ /* 0x00efe400048070ff */
[----:B------:R-:W-:Y:S02]  /*4d70*/  IADD3.X R15, R15, UR11, R29, P2, !PT ;  /* 0x0000000b0f0f7c10 */ /* 0x000fe400097fe41d */
[----:B------:R-:W-:Y:S01]  /*4d80*/  PRMT R5, RZ, 0x7610, R5 ;  /* 0x00007610ff057816 */ /* 0x000fe20000000005 */
[----:B------:R0:W-:Y:S01]  /*4d90*/  @!P1 STG.E.U8 desc[UR16][R12.64+0x39], R31 ;  /* 0x0000391f0c009986 */ /* 0x0001e2000c101110 */
[----:B------:R-:W-:Y:S05]  /*4da0*/  @P4 BRA `(.L_x_99) ;  /* 0x0000000000044947 */ /* 0x000fea0003800000 */
[----:B------:R1:W5:Y:S02]  /*4db0*/  LDG.E.U8 R5, desc[UR16][R14.64] ;  /* 0x000000100e057981 */ /* 0x000364000c1e1100 */
.L_x_99:
[----:B------:R-:W-:Y:S05]  /*4dc0*/  BSYNC B1 ;  /* 0x0000000000017941 */ /* 0x000fea0003800000 */
.L_x_98:
[----:B-----5:R-:W-:Y:S01]  /*4dd0*/  LOP3.LUT R5, R5, 0xff, RZ, 0xc0, !PT ;  /* 0x000000ff05057812 */ /* 0x020fe200078ec0ff */
[----:B------:R-:W-:Y:S01]  /*4de0*/  BSSY B1, `(.L_x_100) ;  /* 0x000000b000017945 */ /* 0x000fe20003800000 */
[----:B------:R-:W-:Y:S02]  /*4df0*/  ISETP.LT.OR P2, PT, R33, 0x2, !P0 ;  /* 0x000000022100780c */ /* 0x000fe40004741670 */
[----:B------:R-:W-:-:S05]  /*4e00*/  F2FP.F16.E4M3.UNPACK_B R5, R5 ;  /* 0x00000005ff05723e */ /* 0x000fca00020006ff */
[----:B0-----:R-:W-:Y:S01]  /*4e10*/  HADD2.F32 R12, -RZ, R5.H0_H0 ;  /* 0x20000005ff0c7230 */ /* 0x001fe20000004100 */
[----:B------:R-:W-:-:S04]  /*4e20*/  PRMT R5, RZ, 0x7610, R5 ;  /* 0x00007610ff057816 */ /* 0x000fc80000000005 */
[----:B------:R-:W-:-:S04]  /*4e30*/  FMUL R12, R12, R9 ;  /* 0x000000090c0c7220 */ /* 0x000fc80000400000 */
[----:B------:R-:W-:-:S05]  /*4e40*/  FFMA R12, R113, R8, R12 ;  /* 0x00000008710c7223 */ /* 0x000fca000000000c */
[----:B------:R-:W-:-:S05]  /*4e50*/  F2FP.SATFINITE.E4M3.F32.PACK_AB_MERGE_C R13, RZ, R12, RZ ;  /* 0x0000000cff0d723e */ /* 0x000fca00048070ff */
[----:B------:R0:W-:Y:S01]  /*4e60*/  @!P4 STG.E.U8 desc[UR16][R10.64], R13 ;  /* 0x0000000d0a00c986 */ /* 0x0001e2000c101110 */
[----:B------:R-:W-:Y:S05]  /*4e70*/  @P2 BRA `(.L_x_101) ;  /* 0x0000000000042947 */ /* 0x000fea0003800000 */
[----:B------:R2:W5:Y:S02]  /*4e80*/  LDG.E.U8 R5, desc[UR16][R14.64+0x1] ;  /* 0x000001100e057981 */ /* 0x000564000c1e1100 */
.L_x_101:
[----:B------:R-:W-:Y:S05]  /*4e90*/  BSYNC B1 ;  /* 0x0000000000017941 */ /* 0x000fea0003800000 */
.L_x_100:
[----:B-----5:R-:W-:Y:S01]  /*4ea0*/  LOP3.LUT R5, R5, 0xff, RZ, 0xc0, !PT ;  /* 0x000000ff05057812 */ /* 0x020fe200078ec0ff */
[----:B------:R-:W-:Y:S01]  /*4eb0*/  BSSY B1, `(.L_x_102) ;  /* 0x0000013000017945 */ /* 0x000fe20003800000 */
[----:B------:R-:W-:Y:S02]  /*4ec0*/  IADD3 R35, P1, R35, 0x88, RZ ;  /* 0x0000008823237810 */ /* 0x000fe40007f3e0ff */
[----:B------:R-:W-:-:S03]  /*4ed0*/  F2FP.F16.E4M3.UNPACK_B R5, R5 ;  /* 0x00000005ff05723e */ /* 0x000fc600020006ff */
[----:B------:R-:W-:Y:S01]  /*4ee0*/  IMAD.X R24, RZ, RZ, R25, P1 ;  /* 0x000000ffff187224 */ /* 0x000fe200008e0619 */
[----:B------:R-:W-:Y:S01]  /*4ef0*/  ISETP.GE.AND P1, PT, R34, 0x89, PT ;  /* 0x000000892200780c */ /* 0x000fe20003f26270 */
[----:B------:R-:W-:Y:S02]  /*4f00*/  HADD2.F32 R12, -RZ, R5.H0_H0 ;  /* 0x20000005ff0c7230 */ /* 0x000fe40000004100 */
[----:B------:R-:W-:Y:S01]  /*4f10*/  IMAD R24, R24, UR6, RZ ;  /* 0x0000000618187c24 */ /* 0x000fe2000f8e02ff */
[----:B------:R-:W-:Y:S01]  /*4f20*/  ISETP.LT.OR P5, PT, R33, 0x1, !P1 ;  /* 0x000000012100780c */ /* 0x000fe20004fa1670 */
[----:B------:R-:W-:-:S04]  /*4f30*/  IMAD.WIDE.U32 R26, R35, UR6, R26 ;  /* 0x00000006231a7c25 */ /* 0x000fc8000f8e001a */
[----:B------:R-:W-:Y:S01]  /*4f40*/  FMUL R5, R12, R9 ;  /* 0x000000090c057220 */ /* 0x000fe20000400000 */
[----:B------:R-:W-:-:S03]  /*4f50*/  IMAD R35, R35, UR7, R24 ;  /* 0x0000000723237c24 */ /* 0x000fc6000f8e0218 */
[----:B------:R-:W-:Y:S01]  /*4f60*/  FFMA R5, R108, R8, R5 ;  /* 0x000000086c057223 */ /* 0x000fe20000000005 */
[----:B------:R-:W-:-:S04]  /*4f70*/  IADD3 R12, P4, R26, UR10, RZ ;  /* 0x0000000a1a0c7c10 */ /* 0x000fc8000ff9e0ff */
[----:B------:R-:W-:Y:S02]  /*4f80*/  F2FP.SATFINITE.E4M3.F32.PACK_AB_MERGE_C R25, RZ, R5, RZ ;  /* 0x00000005ff19723e */ /* 0x000fe400048070ff */
[----:B0-----:R-:W-:Y:S02]  /*4f90*/  IADD3.X R13, R27, UR11, R35, P4, !PT ;  /* 0x0000000b1b0d7c10 */ /* 0x001fe4000a7fe423 */
[----:B------:R-:W-:Y:S01]  /*4fa0*/  PRMT R5, RZ, 0x7610, R5 ;  /* 0x00007610ff057816 */ /* 0x000fe20000000005 */
[----:B------:R0:W-:Y:S01]  /*4fb0*/  @!P2 STG.E.U8 desc[UR16][R10.64+0x1], R25 ;  /* 0x000001190a00a986 */ /* 0x0001e2000c101110 */
[----:B------:R-:W-:Y:S05]  /*4fc0*/  @P5 BRA `(.L_x_103) ;  /* 0x0000000000045947 */ /* 0x000fea0003800000 */
[----:B------:R3:W5:Y:S02]  /*4fd0*/  LDG.E.U8 R5, desc[UR16][R12.64] ;  /* 0x000000100c057981 */ /* 0x000764000c1e1100 */
.L_x_103:
[----:B------:R-:W-:Y:S05]  /*4fe0*/  BSYNC B1 ;  /* 0x0000000000017941 */ /* 0x000fea0003800000 */
.L_x_102:
        /* <DEDUP_REMOVED lines=8> */
[----:B0-----:R-:W-:-:S05]  /*5070*/  F2FP.SATFINITE.E4M3.F32.PACK_AB_MERGE_C R25, RZ, R24, RZ ;  /* 0x00000018ff19723e */ /* 0x001fca00048070ff */
[----:B------:R0:W-:Y:S01]  /*5080*/  @!P5 STG.E.U8 desc[UR16][R6.64], R25 ;  /* 0x000000190600d986 */ /* 0x0001e2000c101110 */
[----:B------:R-:W-:Y:S05]  /*5090*/  @P2 BRA `(.L_x_105) ;  /* 0x0000000000042947 */ /* 0x000fea0003800000 */
[----:B------:R4:W5:Y:S02]  /*50a0*/  LDG.E.U8 R5, desc[UR16][R12.64+0x1] ;  /* 0x000001100c057981 */ /* 0x000964000c1e1100 */
.L_x_105:
[----:B------:R-:W-:Y:S05]  /*50b0*/  BSYNC B1 ;  /* 0x0000000000017941 */ /* 0x000fea0003800000 */
.L_x_104:
[----:B-----5:R-:W-:Y:S01]  /*50c0*/  LOP3.LUT R5, R5, 0xff, RZ, 0xc0, !PT ;  /* 0x000000ff05057812 */ /* 0x020fe200078ec0ff */
[----:B------:R-:W-:Y:S01]  /*50d0*/  BSSY B1, `(.L_x_106) ;  /* 0x000000b000017945 */ /* 0x000fe20003800000 */
[----:B------:R-:W-:Y:S02]  /*50e0*/  ISETP.LT.OR P4, PT, R33, 0x9, !P0 ;  /* 0x000000092100780c */ /* 0x000fe40004781670 */
[----:B------:R-:W-:-:S05]  /*50f0*/  F2FP.F16.E4M3.UNPACK_B R5, R5 ;  /* 0x00000005ff05723e */ /* 0x000fca00020006ff */
[----:B------:R-:W-:-:S05]  /*5100*/  HADD2.F32 R24, -RZ, R5.H0_H0 ;  /* 0x20000005ff187230 */ /* 0x000fca0000004100 */
[----:B------:R-:W-:-:S04]  /*5110*/  FMUL R5, R24, R9 ;  /* 0x0000000918057220 */ /* 0x000fc80000400000 */
[----:B------:R-:W-:-:S05]  /*5120*/  FFMA R5, R106, R8, R5 ;  /* 0x000000086a057223 */ /* 0x000fca0000000005 */
[----:B0-----:R-:W-:Y:S02]  /*5130*/  F2FP.SATFINITE.E4M3.F32.PACK_AB_MERGE_C R25, RZ, R5, RZ ;  /* 0x00000005ff19723e */ /* 0x001fe400048070ff */
[----:B------:R-:W-:-:S03]  /*5140*/  PRMT R5, RZ, 0x7610, R5 ;  /* 0x00007610ff057816 */ /* 0x000fc60000000005 */
[----:B------:R0:W-:Y:S01]  /*5150*/  @!P2 STG.E.U8 desc[UR16][R6.64+0x1], R25 ;  /* 0x000001190600a986 */ /* 0x0001e2000c101110 */
[----:B------:R-:W-:Y:S05]  /*5160*/  @P4 BRA `(.L_x_107) ;  /* 0x0000000000044947 */ /* 0x000fea0003800000 */
[----:B------:R0:W5:Y:S02]  /*5170*/  LDG.E.U8 R5, desc[UR16][R14.64+0x8] ;  /* 0x000008100e057981 */ /* 0x000164000c1e1100 */
.L_x_107:
[----:B------:R-:W-:Y:S05]  /*5180*/  BSYNC B1 ;  /* 0x0000000000017941 */ /* 0x000fea0003800000 */
.L_x_106:
        /* <DEDUP_REMOVED lines=12> */
.L_x_109:
[----:B------:R-:W-:Y:S05]  /*5250*/  BSYNC B1 ;  /* 0x0000000000017941 */ /* 0x000fea0003800000 */
.L_x_108:
        /* <DEDUP_REMOVED lines=12> */
.L_x_111:
[----:B------:R-:W-:Y:S05]  /*5320*/  BSYNC B1 ;  /* 0x0000000000017941 */ /* 0x000fea0003800000 */
.L_x_110:
        /* <DEDUP_REMOVED lines=12> */
.L_x_113:
[----:B------:R-:W-:Y:S05]  /*53f0*/  BSYNC B1 ;  /* 0x0000000000017941 */ /* 0x000fea0003800000 */
.L_x_112:
        /* <DEDUP_REMOVED lines=12> */
.L_x_115:
[----:B------:R-:W-:Y:S05]  /*54c0*/  BSYNC B1 ;  /* 0x0000000000017941 */ /* 0x000fea0003800000 */
.L_x_114:
        /* <DEDUP_REMOVED lines=12> */
.L_x_117:
[----:B------:R-:W-:Y:S05]  /*5590*/  BSYNC B1 ;  /* 0x0000000000017941 */ /* 0x000fea0003800000 */
.L_x_116:
        /* <DEDUP_REMOVED lines=12> */
.L_x_119:
[----:B------:R-:W-:Y:S05]  /*5660*/  BSYNC B1 ;  /* 0x0000000000017941 */ /* 0x000fea0003800000 */
.L_x_118:
        /* <DEDUP_REMOVED lines=12> */
.L_x_121:
[----:B------:R-:W-:Y:S05]  /*5730*/  BSYNC B1 ;  /* 0x0000000000017941 */ /* 0x000fea0003800000 */
.L_x_120:
        /* <DEDUP_REMOVED lines=12> */
.L_x_123:
[----:B------:R-:W-:Y:S05]  /*5800*/  BSYNC B1 ;  /* 0x0000000000017941 */ /* 0x000fea0003800000 */
.L_x_122:
        /* <DEDUP_REMOVED lines=12> */
.L_x_125:
[----:B------:R-:W-:Y:S05]  /*58d0*/  BSYNC B1 ;  /* 0x0000000000017941 */ /* 0x000fea0003800000 */
.L_x_124:
        /* <DEDUP_REMOVED lines=12> */
.L_x_127:
[----:B------:R-:W-:Y:S05]  /*59a0*/  BSYNC B1 ;  /* 0x0000000000017941 */ /* 0x000fea0003800000 */
.L_x_126:
        /* <DEDUP_REMOVED lines=12> */
.L_x_129:
[----:B------:R-:W-:Y:S05]  /*5a70*/  BSYNC B1 ;  /* 0x0000000000017941 */ /* 0x000fea0003800000 */
.L_x_128:
        /* <DEDUP_REMOVED lines=12> */
.L_x_131:
[----:B------:R-:W-:Y:S05]  /*5b40*/  BSYNC B1 ;  /* 0x0000000000017941 */ /* 0x000fea0003800000 */
.L_x_130:
        /* <DEDUP_REMOVED lines=12> */
.L_x_133:
[----:B------:R-:W-:Y:S05]  /*5c10*/  BSYNC B1 ;  /* 0x0000000000017941 */ /* 0x000fea0003800000 */
.L_x_132:
        /* <DEDUP_REMOVED lines=12> */
.L_x_135:
[----:B------:R-:W-:Y:S05]  /*5ce0*/  BSYNC B1 ;  /* 0x0000000000017941 */ /* 0x000fea0003800000 */
.L_x_134:
        /* <DEDUP_REMOVED lines=12> */
.L_x_137:
[----:B------:R-:W-:Y:S05]  /*5db0*/  BSYNC B1 ;  /* 0x0000000000017941 */ /* 0x000fea0003800000 */
.L_x_136:
        /* <DEDUP_REMOVED lines=12> */
.L_x_139:
[----:B------:R-:W-:Y:S05]  /*5e80*/  BSYNC B1 ;  /* 0x0000000000017941 */ /* 0x000fea0003800000 */
.L_x_138:
        /* <DEDUP_REMOVED lines=12> */
.L_x_141:
[----:B------:R-:W-:Y:S05]  /*5f50*/  BSYNC B1 ;  /* 0x0000000000017941 */ /* 0x000fea0003800000 */
.L_x_140:
        /* <DEDUP_REMOVED lines=12> */
.L_x_143:
[----:B------:R-:W-:Y:S05]  /*6020*/  BSYNC B1 ;  /* 0x0000000000017941 */ /* 0x000fea0003800000 */
.L_x_142:
        /* <DEDUP_REMOVED lines=12> */
.L_x_145:
[----:B------:R-:W-:Y:S05]  /*60f0*/  BSYNC B1 ;  /* 0x0000000000017941 */ /* 0x000fea0003800000 */
.L_x_144:
        /* <DEDUP_REMOVED lines=12> */
.L_x_147:
[----:B------:R-:W-:Y:S05]  /*61c0*/  BSYNC B1 ;  /* 0x0000000000017941 */ /* 0x000fea0003800000 */
.L_x_146:
        /* <DEDUP_REMOVED lines=12> */
.L_x_149:
[----:B------:R-:W-:Y:S05]  /*6290*/  BSYNC B1 ;  /* 0x0000000000017941 */ /* 0x000fea0003800000 */
.L_x_148:
        /* <DEDUP_REMOVED lines=12> */
.L_x_151:
[----:B------:R-:W-:Y:S05]  /*6360*/  BSYNC B1 ;  /* 0x0000000000017941 */ /* 0x000fea0003800000 */
.L_x_150:
        /* <DEDUP_REMOVED lines=12> */
.L_x_153:
[----:B------:R-:W-:Y:S05]  /*6430*/  BSYNC B1 ;  /* 0x0000000000017941 */ /* 0x000fea0003800000 */
.L_x_152:
        /* <DEDUP_REMOVED lines=12> */
.L_x_155:
[----:B------:R-:W-:Y:S05]  /*6500*/  BSYNC B1 ;  /* 0x0000000000017941 */ /* 0x000fea0003800000 */
.L_x_154:
        /* <DEDUP_REMOVED lines=12> */
.L_x_157:
[----:B------:R-:W-:Y:S05]  /*65d0*/  BSYNC B1 ;  /* 0x0000000000017941 */ /* 0x000fea0003800000 */
.L_x_156:
[----:B-----5:R-:W-:Y:S01]  /*65e0*/  LOP3.LUT R5, R5, 0xff, RZ, 0xc0, !PT ;  /* 0x000000ff05057812 */ /* 0x020fe200078ec0ff */
[----:B------:R-:W-:Y:S01]  /*65f0*/  BSSY B1, `(.L_x_158) ;  /* 0x000000b000017945 */ /* 0x000fe20003800000 */
[----:B------:R-:W-:Y:S02]  /*6600*/  ISETP.LT.OR P2, PT, R33, 0x39, !P1 ;  /* 0x000000392100780c */ /* 0x000fe40004f41670 */
[----:B------:R-:W-:-:S05]  /*6610*/  F2FP.F16.E4M3.UNPACK_B R5, R5 ;  /* 0x00000005ff05723e */ /* 0x000fca00020006ff */
[----:B012---:R-:W-:-:S05]  /*6620*/  HADD2.F32 R14, -RZ, R5.H0_H0 ;  /* 0x20000005ff0e7230 */ /* 0x007fca0000004100 */
[----:B------:R-:W-:-:S04]  /*6630*/  FMUL R5, R14, R9 ;  /* 0x000000090e057220 */ /* 0x000fc80000400000 */
[----:B------:R-:W-:-:S05]  /*6640*/  FFMA R5, R16, R8, R5 ;  /* 0x0000000810057223 */ /* 0x000fca0000000005 */
[----:B------:R-:W-:Y:S02]  /*6650*/  F2FP.SATFINITE.E4M3.F32.PACK_AB_MERGE_C R15, RZ, R5, RZ ;  /* 0x00000005ff0f723e */ /* 0x000fe400048070ff */
[----:B------:R-:W-:-:S03]  /*6660*/  PRMT R5, RZ, 0x7610, R5 ;  /* 0x00007610ff057816 */ /* 0x000fc60000000005 */
[----:B------:R0:W-:Y:S01]  /*6670*/  @!P0 STG.E.U8 desc[UR16][R10.64+0x39], R15 ;  /* 0x0000390f0a008986 */ /* 0x0001e2000c101110 */
[----:B------:R-:W-:Y:S05]  /*6680*/  @P2 BRA `(.L_x_159) ;  /* 0x0000000000042947 */ /* 0x000fea0003800000 */
[----:B------:R1:W5:Y:S02]  /*6690*/  LDG.E.U8 R5, desc[UR16][R12.64+0x38] ;  /* 0x000038100c057981 */ /* 0x000364000c1e1100 */
.L_x_159:
[----:B------:R-:W-:Y:S05]  /*66a0*/  BSYNC B1 ;  /* 0x0000000000017941 */ /* 0x000fea0003800000 */
.L_x_158:
        /* <DEDUP_REMOVED lines=12> */
.L_x_161:
[----:B------:R-:W-:Y:S05]  /*6770*/  BSYNC B1 ;  /* 0x0000000000017941 */ /* 0x000fea0003800000 */
.L_x_160:
[----:B------:R-:W-:Y:S05]  /*6780*/  @P1 BRA `(.L_x_162) ;  /* 0x0000001000301947 */ /* 0x000fea0003800000 */
[----:B-----5:R-:W-:-:S04]  /*6790*/  LOP3.LUT R5, R5, 0xff, RZ, 0xc0, !PT ;  /* 0x000000ff05057812 */ /* 0x020fc800078ec0ff */
[----:B------:R-:W-:-:S05]  /*67a0*/  F2FP.F16.E4M3.UNPACK_B R5, R5 ;  /* 0x00000005ff05723e */ /* 0x000fca00020006ff */
[----:B------:R-:W-:-:S05]  /*67b0*/  HADD2.F32 R10, -RZ, R5.H0_H0 ;  /* 0x20000005ff0a7230 */ /* 0x000fca0000004100 */
[----:B------:R-:W-:-:S04]  /*67c0*/  FMUL R5, R10, R9 ;  /* 0x000000090a057220 */ /* 0x000fc80000400000 */
[----:B------:R-:W-:-:S05]  /*67d0*/  FFMA R5, R18, R8, R5 ;  /* 0x0000000812057223 */ /* 0x000fca0000000005 */
[----:B------:R-:W-:-:S05]  /*67e0*/  F2FP.SATFINITE.E4M3.F32.PACK_AB_MERGE_C R5, RZ, R5, RZ ;  /* 0x00000005ff05723e */ /* 0x000fca00048070ff */
[----:B------:R0:W-:Y:S01]  /*67f0*/  STG.E.U8 desc[UR16][R6.64+0x39], R5 ;  /* 0x0000390506007986 */ /* 0x0001e2000c101110 */
[----:B------:R-:W-:Y:S05]  /*6800*/  BRA `(.L_x_162) ;  /* 0x0000001000107947 */ /* 0x000fea0003800000 */
.L_x_33:
[C---:B------:R-:W-:Y:S01]  /*6810*/  ISETP.GE.AND P0, PT, R34.reuse, 0x1, PT ;  /* 0x000000012200780c */ /* 0x040fe20003f06270 */
[-C--:B--2---:R-:W-:Y:S01]  /*6820*/  FMUL R145, R145, R8.reuse ;  /* 0x0000000891917220 */ /* 0x084fe20000400000 */
[----:B------:R-:W-:Y:S01]  /*6830*/  ISETP.GE.AND P2, PT, R34, 0x9, PT ;  /* 0x000000092200780c */ /* 0x000fe20003f46270 */
[-C--:B------:R-:W-:Y:S01]  /*6840*/  FMUL R140, R140, R8.reuse ;  /* 0x000000088c8c7220 */ /* 0x080fe20000400000 */
[----:B------:R-:W-:Y:S01]  /*6850*/  ISETP.LT.OR P1, PT, R33, 0x1, !P0 ;  /* 0x000000012100780c */ /* 0x000fe20004721670 */
[-C--:B------:R-:W-:Y:S01]  /*6860*/  FMUL R143, R143, R8.reuse ;  /* 0x000000088f8f7220 */ /* 0x080fe20000400000 */
[----:B------:R-:W-:Y:S01]  /*6870*/  F2FP.SATFINITE.E4M3.F32.PACK_AB_MERGE_C R145, RZ, R145, RZ ;  /* 0x00000091ff91723e */ /* 0x000fe200048070ff */
[-C--:B------:R-:W-:Y:S01]  /*6880*/  FMUL R138, R138, R8.reuse ;  /* 0x000000088a8a7220 */ /* 0x080fe20000400000 */
[----:B------:R-:W-:Y:S01]  /*6890*/  ISETP.LT.OR P4, PT, R33, 0x2, !P0 ;  /* 0x000000022100780c */ /* 0x000fe20004781670 */
[-C--:B------:R-:W-:Y:S01]  /*68a0*/  FMUL R141, R141, R8.reuse ;  /* 0x000000088d8d7220 */ /* 0x080fe20000400000 */
[C---:B------:R-:W-:Y:S01]  /*68b0*/  ISETP.LT.OR P5, PT, R33.reuse, 0x1, !P2 ;  /* 0x000000012100780c */ /* 0x040fe200057a1670 */
[-C--:B------:R-:W-:Y:S01]  /*68c0*/  FMUL R136, R136, R8.reuse ;  /* 0x0000000888887220 */ /* 0x080fe20000400000 */
[----:B------:R-:W-:Y:S01]  /*68d0*/  ISETP.LT.OR P6, PT, R33, 0x2, !P2 ;  /* 0x000000022100780c */ /* 0x000fe200057c1670 */
[----:B------:R-:W-:Y:S01]  /*68e0*/  FMUL R139, R139, R8 ;  /* 0x000000088b8b7220 */ /* 0x000fe20000400000 */
[----:B------:R-:W-:Y:S01]  /*68f0*/  F2FP.SATFINITE.E4M3.F32.PACK_AB_MERGE_C R5, RZ, R140, RZ ;  /* 0x0000008cff05723e */ /* 0x000fe200048070ff */
[-C--:B------:R-:W-:Y:S01]  /*6900*/  FMUL R134, R134, R8.reuse ;  /* 0x0000000886867220 */ /* 0x080fe20000400000 */
[----:B------:R-:W-:Y:S01]  /*6910*/  F2FP.SATFINITE.E4M3.F32.PACK_AB_MERGE_C R143, RZ, R143, RZ ;  /* 0x0000008fff8f723e */ /* 0x000fe200048070ff */
[----:B------:R-:W-:Y:S01]  /*6920*/  @!P1 STG.E.U8 desc[UR16][R14.64], R145 ;  /* 0x000000910e009986 */ /* 0x000fe2000c101110 */
[----:B------:R-:W-:Y:S01]  /*6930*/  ISETP.LT.OR P1, PT, R33, 0x9, !P0 ;  /* 0x000000092100780c */ /* 0x000fe20004721670 */
[----:B------:R-:W-:Y:S01]  /*6940*/  FMUL R137, R137, R8 ;  /* 0x0000000889897220 */ /* 0x000fe20000400000 */
[----:B------:R-:W-:Y:S01]  /*6950*/  F2FP.SATFINITE.E4M3.F32.PACK_AB_MERGE_C R25, RZ, R138, RZ ;  /* 0x0000008aff19723e */ /* 0x000fe200048070ff */
[----:B------:R0:W-:Y:S01]  /*6960*/  @!P4 STG.E.U8 desc[UR16][R14.64+0x1], R5 ;  /* 0x000001050e00c986 */ /* 0x0001e2000c101110 */
[----:B------:R-:W-:Y:S01]  /*6970*/  F2FP.SATFINITE.E4M3.F32.PACK_AB_MERGE_C R141, RZ, R141, RZ ;  /* 0x0000008dff8d723e */ /* 0x000fe200048070ff */
[-C--:B------:R-:W-:Y:S01]  /*6980*/  FMUL R132, R132, R8.reuse ;  /* 0x0000000884847220 */ /* 0x080fe20000400000 */
[C---:B------:R-:W-:Y:S01]  /*6990*/  ISETP.LT.OR P4, PT, R33.reuse, 0xa, !P0 ;  /* 0x0000000a2100780c */ /* 0x040fe20004781670 */
[----:B------:R-:W-:Y:S01]  /*69a0*/  @!P5 STG.E.U8 desc[UR16][R12.64], R143 ;  /* 0x0000008f0c00d986 */ /* 0x000fe2000c101110 */
[----:B------:R-:W-:Y:S01]  /*69b0*/  ISETP.LT.OR P5, PT, R33, 0x9, !P2 ;  /* 0x000000092100780c */ /* 0x000fe200057a1670 */
[-C--:B------:R-:W-:Y:S01]  /*69c0*/  FMUL R135, R135, R8.reuse ;  /* 0x0000000887877220 */ /* 0x080fe20000400000 */
[----:B------:R-:W-:Y:S01]  /*69d0*/  F2FP.SATFINITE.E4M3.F32.PACK_AB_MERGE_C R139, RZ, R139, RZ ;  /* 0x0000008bff8b723e */ /* 0x000fe200048070ff */
[----:B------:R1:W-:Y:S01]  /*69e0*/  @!P6 STG.E.U8 desc[UR16][R12.64+0x1], R25 ;  /* 0x000001190c00e986 */ /* 0x0003e2000c101110 */
[C---:B------:R-:W-:Y:S01]  /*69f0*/  ISETP.LT.OR P6, PT, R33.reuse, 0xa, !P2 ;  /* 0x0000000a2100780c */ /* 0x040fe200057c1670 */
[-C--:B------:R-:W-:Y:S01]  /*6a00*/  FMUL R130, R130, R8.reuse ;  /* 0x0000000882827220 */ /* 0x080fe20000400000 */
[----:B------:R-:W-:Y:S01]  /*6a10*/  F2FP.SATFINITE.E4M3.F32.PACK_AB_MERGE_C R137, RZ, R137, RZ ;  /* 0x00000089ff89723e */ /* 0x000fe200048070ff */
[----:B------:R-:W-:Y:S01]  /*6a20*/  @!P1 STG.E.U8 desc[UR16][R14.64+0x8], R141 ;  /* 0x0000088d0e009986 */ /* 0x000fe2000c101110 */
[----:B------:R-:W-:Y:S01]  /*6a30*/  ISETP.LT.OR P1, PT, R33, 0x11, !P0 ;  /* 0x000000112100780c */ /* 0x000fe20004721670 */
[----:B------:R-:W-:Y:S01]  /*6a40*/  FMUL R133, R133, R8 ;  /* 0x0000000885857220 */ /* 0x000fe20000400000 */
[----:B0-----:R-:W-:Y:S01]  /*6a50*/  F2FP.SATFINITE.E4M3.F32.PACK_AB_MERGE_C R5, RZ, R136, RZ ;  /* 0x00000088ff05723e */ /* 0x001fe200048070ff */
[-C--:B------:R-:W-:Y:S01]  /*6a60*/  FMUL R128, R128, R8.reuse ;  /* 0x0000000880807220 */ /* 0x080fe20000400000 */
[----:B------:R-:W-:Y:S01]  /*6a70*/  F2FP.SATFINITE.E4M3.F32.PACK_AB_MERGE_C R135, RZ, R135, RZ ;  /* 0x00000087ff87723e */ /* 0x000fe200048070ff */
[----:B------:R-:W-:Y:S01]  /*6a80*/  FMUL R131, R131, R8 ;  /* 0x0000000883837220 */ /* 0x000fe20000400000 */
[----:B------:R-:W-:Y:S01]  /*6a90*/  F2FP.SATFINITE.E4M3.F32.PACK_AB_MERGE_C R133, RZ, R133, RZ ;  /* 0x00000085ff85723e */ /* 0x000fe200048070ff */
[----:B------:R0:W-:Y:S01]  /*6aa0*/  @!P4 STG.E.U8 desc[UR16][R14.64+0x9], R5 ;  /* 0x000009050e00c986 */ /* 0x0001e2000c101110 */
[----:B-1----:R-:W-:Y:S01]  /*6ab0*/  F2FP.SATFINITE.E4M3.F32.PACK_AB_MERGE_C R25, RZ, R134, RZ ;  /* 0x00000086ff19723e */ /* 0x002fe200048070ff */
        /* <DEDUP_REMOVED lines=15> */
[-C--:B------:R-:W-:Y:S01]  /*6bb0*/  FMUL R125, R125, R8.reuse ;  /* 0x000000087d7d7220 */ /* 0x080fe20000400000 */
[----:B------:R-:W-:Y:S01]  /*6bc0*/  FMUL R120, R120, R8 ;  /* 0x0000000878787220 */ /* 0x000fe20000400000 */
[----:B------:R-:W-:Y:S01]  /*6bd0*/  F2FP.SATFINITE.E4M3.F32.PACK_AB_MERGE_C R127, RZ, R127, RZ ;  /* 0x0000007fff7f723e */ /* 0x000fe200048070ff */
[----:B------:R0:W-:Y:S01]  /*6be0*/  @!P4 STG.E.U8 desc[UR16][R14.64+0x11], R5 ;  /* 0x000011050e00c986 */ /* 0x0001e2000c101110 */
[----:B-1----:R-:W-:Y:S01]  /*6bf0*/  F2FP.SATFINITE.E4M3.F32.PACK_AB_MERGE_C R25, RZ, R130, RZ ;  /* 0x00000082ff19723e */ /* 0x002fe200048070ff */
[-C--:B------:R-:W-:Y:S01]  /*6c00*/  FMUL R123, R123, R8.reuse ;  /* 0x000000087b7b7220 */ /* 0x080fe20000400000 */
[C---:B------:R-:W-:Y:S01]  /*6c10*/  ISETP.LT.OR P4, PT, R33.reuse, 0x1a, !P0 ;  /* 0x0000001a2100780c */ /* 0x040fe20004781670 */
[----:B------:R-:W-:Y:S01]  /*6c20*/  @!P5 STG.E.U8 desc[UR16][R12.64+0x10], R135 ;  /* 0x000010870c00d986 */ /* 0x000fe2000c101110 */
[C---:B------:R-:W-:Y:S01]  /*6c30*/  ISETP.LT.OR P5, PT, R33.reuse, 0x19, !P2 ;  /* 0x000000192100780c */ /* 0x040fe200057a1670 */
[-C--:B------:R-:W-:Y:S01]  /*6c40*/  FMUL R118, R118, R8.reuse ;  /* 0x0000000876767220 */ /* 0x080fe20000400000 */
[----:B------:R-:W-:Y:S01]  /*6c50*/  F2FP.SATFINITE.E4M3.F32.PACK_AB_MERGE_C R125, RZ, R125, RZ ;  /* 0x0000007dff7d723e */ /* 0x000fe200048070ff */
[----:B------:R1:W-:Y:S01]  /*6c60*/  @!P6 STG.E.U8 desc[UR16][R12.64+0x11], R25 ;  /* 0x000011190c00e986 */ /* 0x0003e2000c101110 */
[----:B------:R-:W-:Y:S01]  /*6c70*/  ISETP.LT.OR P6, PT, R33, 0x1a, !P2 ;  /* 0x0000001a2100780c */ /* 0x000fe200057c1670 */
        /* <DEDUP_REMOVED lines=8> */
[-C--:B------:R-:W-:Y:S01]  /*6d00*/  FMUL R114, R114, R8.reuse ;  /* 0x0000000872727220 */ /* 0x080fe20000400000 */
[----:B------:R-:W-:Y:S01]  /*6d10*/  FMUL R112, R112, R8 ;  /* 0x0000000870707220 */ /* 0x000fe20000400000 */
[----:B-1----:R-:W-:Y:S01]  /*6d20*/  F2FP.SATFINITE.E4M3.F32.PACK_AB_MERGE_C R25, RZ, R126, RZ ;  /* 0x0000007eff19723e */ /* 0x002fe200048070ff */
[----:B------:R0:W-:Y:S01]  /*6d30*/  @!P4 STG.E.U8 desc[UR16][R14.64+0x19], R5 ;  /* 0x000019050e00c986 */ /* 0x0001e2000c101110 */
[----:B------:R-:W-:Y:S01]  /*6d40*/  ISETP.LT.OR P4, PT, R33, 0x22, !P0 ;  /* 0x000000222100780c */ /* 0x000fe20004781670 */
[-C--:B------:R-:W-:Y:S01]  /*6d50*/  FMUL R117, R117, R8.reuse ;  /* 0x0000000875757220 */ /* 0x080fe20000400000 */
[----:B------:R-:W-:Y:S01]  /*6d60*/  F2FP.SATFINITE.E4M3.F32.PACK_AB_MERGE_C R119, RZ, R119, RZ ;  /* 0x00000077ff77723e */ /* 0x000fe200048070ff */
[----:B------:R-:W-:Y:S01]  /*6d70*/  @!P5 STG.E.U8 desc[UR16][R12.64+0x18], R131 ;  /* 0x000018830c00d986 */ /* 0x000fe2000c101110 */
[----:B------:R-:W-:Y:S01]  /*6d80*/  ISETP.LT.OR P5, PT, R33, 0x21, !P2 ;  /* 0x000000212100780c */ /* 0x000fe200057a1670 */
[----:B------:R-:W-:Y:S01]  /*6d90*/  FMUL R115, R115, R8 ;  /* 0x0000000873737220 */ /* 0x000fe20000400000 */
[----:B------:R-:W-:Y:S01]  /*6da0*/  F2FP.SATFINITE.E4M3.F32.PACK_AB_MERGE_C R27, RZ, R112, RZ ;  /* 0x00000070ff1b723e */ /* 0x000fe200048070ff */
[----:B------:R1:W-:Y:S01]  /*6db0*/  @!P6 STG.E.U8 desc[UR16][R12.64+0x19], R25 ;  /* 0x000019190c00e986 */ /* 0x0003e2000c101110 */
[----:B------:R-:W-:Y:S01]  /*6dc0*/  ISETP.LT.OR P6, PT, R33, 0x22, !P2 ;  /* 0x000000222100780c */ /* 0x000fe200057c1670 */
[-C--:B------:R-:W-:Y:S01]  /*6dd0*/  FMUL R110, R110, R8.reuse ;  /* 0x000000086e6e7220 */ /* 0x080fe20000400000 */
[-C--:B------:R-:W-:Y:S01]  /*6de0*/  FMUL R113, R113, R8.reuse ;  /* 0x0000000871717220 */ /* 0x080fe20000400000 */
        /* <DEDUP_REMOVED lines=39> */
[-C--:B------:R-:W-:Y:S01]  /*7060*/  FMUL R101, R101, R8.reuse ;  /* 0x0000000865657220 */ /* 0x080fe20000400000 */
[----:B------:R-:W-:Y:S01]  /*7070*/  @!P1 STG.E.U8 desc[UR16][R14.64+0x30], R121 ;  /* 0x000030790e009986 */ /* 0x000fe2000c101110 */
[----:B------:R-:W-:Y:S01]  /*7080*/  ISETP.LT.OR P1, PT, R33, 0x39, !P0 ;  /* 0x000000392100780c */ /* 0x000fe20004721670 */
[-C--:B------:R-:W-:Y:S01]  /*7090*/  FMUL R99, R99, R8.reuse ;  /* 0x0000000863637220 */ /* 0x080fe20000400000 */
[----:B------:R-:W-:Y:S01]  /*70a0*/  ISETP.LT.OR P0, PT, R33, 0x3a, !P0 ;  /* 0x0000003a2100780c */ /* 0x000fe20004701670 */
[----:B------:R-:W-:Y:S01]  /*70b0*/  FMUL R94, R94, R8 ;  /* 0x000000085e5e7220 */ /* 0x000fe20000400000 */
[----:B0-----:R-:W-:Y:S01]  /*70c0*/  F2FP.SATFINITE.E4M3.F32.PACK_AB_MERGE_C R5, RZ, R116, RZ ;  /* 0x00000074ff05723e */ /* 0x001fe200048070ff */
[-C--:B------:R-:W-:Y:S01]  /*70d0*/  FMUL R92, R92, R8.reuse ;  /* 0x000000085c5c7220 */ /* 0x080fe20000400000 */
[----:B------:R-:W-:Y:S01]  /*70e0*/  F2FP.SATFINITE.E4M3.F32.PACK_AB_MERGE_C R103, RZ, R103, RZ ;  /* 0x00000067ff67723e */ /* 0x000fe200048070ff */
[----:B------:R-:W-:Y:S01]  /*70f0*/  FMUL R95, R95, R8 ;  /* 0x000000085f5f7220 */ /* 0x000fe20000400000 */
[----:B-1----:R-:W-:Y:S01]  /*7100*/  F2FP.SATFINITE.E4M3.F32.PACK_AB_MERGE_C R25, RZ, R114, RZ ;  /* 0x00000072ff19723e */ /* 0x002fe200048070ff */
[----:B------:R0:W-:Y:S01]  /*7110*/  @!P4 STG.E.U8 desc[UR16][R14.64+0x31], R5 ;  /* 0x000031050e00c986 */ /* 0x0001e2000c101110 */
[----:B------:R-:W-:Y:S01]  /*7120*/  ISETP.LT.OR P4, PT, R33, 0x39, !P2 ;  /* 0x000000392100780c */ /* 0x000fe20005781670 */
[-C--:B------:R-:W-:Y:S01]  /*7130*/  FMUL R97, R97, R8.reuse ;  /* 0x0000000861617220 */ /* 0x080fe20000400000 */
[----:B------:R-:W-:Y:S01]  /*7140*/  ISETP.LT.OR P2, PT, R33, 0x3a, !P2 ;  /* 0x0000003a2100780c */ /* 0x000fe20005741670 */
[----:B------:R-:W-:Y:S01]  /*7150*/  @!P5 STG.E.U8 desc[UR16][R12.64+0x30], R119 ;  /* 0x000030770c00d986 */ /* 0x000fe2000c101110 */
[----:B------:R-:W-:Y:S01]  /*7160*/  F2FP.SATFINITE.E4M3.F32.PACK_AB_MERGE_C R101, RZ, R101, RZ ;  /* 0x00000065ff65723e */ /* 0x000fe200048070ff */
[-C--:B------:R-:W-:Y:S01]  /*7170*/  FMUL R90, R90, R8.reuse ;  /* 0x000000085a5a7220 */ /* 0x080fe20000400000 */
[----:B------:R-:W-:Y:S01]  /*7180*/  F2FP.SATFINITE.E4M3.F32.PACK_AB_MERGE_C R99, RZ, R99, RZ ;  /* 0x00000063ff63723e */ /* 0x000fe200048070ff */
[----:B------:R-:W-:Y:S01]  /*7190*/  @!P6 STG.E.U8 desc[UR16][R12.64+0x31], R25 ;  /* 0x000031190c00e986 */ /* 0x000fe2000c101110 */
[----:B------:R-:W-:Y:S01]  /*71a0*/  F2FP.SATFINITE.E4M3.F32.PACK_AB_MERGE_C R95, RZ, R95, RZ ;  /* 0x0000005fff5f723e */ /* 0x000fe200048070ff */
[-C--:B------:R-:W-:Y:S01]  /*71b0*/  FMUL R22, R22, R8.reuse ;  /* 0x0000000816167220 */ /* 0x080fe20000400000 */
[-C--:B------:R-:W-:Y:S01]  /*71c0*/  FMUL R93, R93, R8.reuse ;  /* 0x000000085d5d7220 */ /* 0x080fe20000400000 */
[----:B------:R-:W-:Y:S01]  /*71d0*/  @!P0 STG.E.U8 desc[UR16][R14.64+0x39], R27 ;  /* 0x0000391b0e008986 */ /* 0x000fe2000c101110 */
[----:B------:R-:W-:Y:S01]  /*71e0*/  ISETP.GE.AND P0, PT, R34, 0x81, PT ;  /* 0x000000812200780c */ /* 0x000fe20003f06270 */
[----:B------:R-:W-:Y:S01]  /*71f0*/  FMUL R91, R91, R8 ;  /* 0x000000085b5b7220 */ /* 0x000fe20000400000 */
[----:B0-----:R-:W-:Y:S01]  /*7200*/  F2FP.SATFINITE.E4M3.F32.PACK_AB_MERGE_C R5, RZ, R110, RZ ;  /* 0x0000006eff05723e */ /* 0x001fe200048070ff */
[----:B------:R0:W-:Y:S01]  /*7210*/  @!P1 STG.E.U8 desc[UR16][R14.64+0x38], R117 ;  /* 0x000038750e009986 */ /* 0x0001e2000c101110 */
[C---:B------:R-:W-:Y:S01]  /*7220*/  ISETP.LT.OR P6, PT, R33.reuse, 0x1, !P0 ;  /* 0x000000012100780c */ /* 0x040fe200047c1670 */
[-C--:B------:R-:W-:Y:S01]  /*7230*/  FMUL R88, R88, R8.reuse ;  /* 0x0000000858587220 */ /* 0x080fe20000400000 */
[----:B------:R-:W-:Y:S01]  /*7240*/  ISETP.LT.OR P5, PT, R33, 0x2, !P0 ;  /* 0x000000022100780c */ /* 0x000fe200047a1670 */
[----:B------:R-:W-:Y:S01]  /*7250*/  @!P4 STG.E.U8 desc[UR16][R12.64+0x38], R115 ;  /* 0x000038730c00c986 */ /* 0x000fe2000c101110 */
[----:B------:R-:W-:Y:S01]  /*7260*/  ISETP.GE.AND P1, PT, R34, 0x89, PT ;  /* 0x000000892200780c */ /* 0x000fe20003f26270 */
[-C--:B------:R-:W-:Y:S01]  /*7270*/  FMUL R21, R21, R8.reuse ;  /* 0x0000000815157220 */ /* 0x080fe20000400000 */
[----:B------:R-:W-:Y:S01]  /*7280*/  F2FP.SATFINITE.E4M3.F32.PACK_AB_MERGE_C R97, RZ, R97, RZ ;  /* 0x00000061ff61723e */ /* 0x000fe200048070ff */
[----:B------:R1:W-:Y:S01]  /*7290*/  @!P2 STG.E.U8 desc[UR16][R12.64+0x39], R5 ;  /* 0x000039050c00a986 */ /* 0x0003e2000c101110 */
[----:B------:R-:W-:Y:S01]  /*72a0*/  ISETP.LT.OR P4, PT, R33, 0x1, !P1 ;  /* 0x000000012100780c */ /* 0x000fe20004f81670 */
[-C--:B------:R-:W-:Y:S01]  /*72b0*/  FMUL R89, R89, R8.reuse ;  /* 0x0000000859597220 */ /* 0x080fe20000400000 */
[----:B------:R-:W-:Y:S01]  /*72c0*/  ISETP.LT.OR P2, PT, R33, 0xa, !P0 ;  /* 0x0000000a2100780c */ /* 0x000fe20004741670 */
[----:B------:R-:W-:Y:S01]  /*72d0*/  FMUL R23, R23, R8 ;  /* 0x0000000817177220 */ /* 0x000fe20000400000 */
[----:B0-----:R-:W-:Y:S01]  /*72e0*/  F2FP.SATFINITE.E4M3.F32.PACK_AB_MERGE_C R15, RZ, R108, RZ ;  /* 0x0000006cff0f723e */ /* 0x001fe200048070ff */
[----:B------:R-:W-:Y:S01]  /*72f0*/  @!P6 STG.E.U8 desc[UR16][R10.64], R113 ;  /* 0x000000710a00e986 */ /* 0x000fe2000c101110 */
[C---:B------:R-:W-:Y:S01]  /*7300*/  ISETP.LT.OR P6, PT, R33.reuse, 0x2, !P1 ;  /* 0x000000022100780c */ /* 0x040fe20004fc1670 */
[-C--:B------:R-:W-:Y:S01]  /*7310*/  FMUL R20, R20, R8.reuse ;  /* 0x0000000814147220 */ /* 0x080fe20000400000 */
[----:B------:R-:W-:Y:S01]  /*7320*/  F2FP.SATFINITE.E4M3.F32.PACK_AB_MERGE_C R93, RZ, R93, RZ ;  /* 0x0000005dff5d723e */ /* 0x000fe200048070ff */
[----:B------:R-:W-:Y:S01]  /*7330*/  @!P5 STG.E.U8 desc[UR16][R10.64+0x1], R15 ;  /* 0x0000010f0a00d986 */ /* 0x000fe2000c101110 */
[----:B------:R-:W-:Y:S01]  /*7340*/  ISETP.LT.OR P5, PT, R33, 0x9, !P0 ;  /* 0x000000092100780c */ /* 0x000fe200047a1670 */
[----:B------:R-:W-:Y:S01]  /*7350*/  FMUL R17, R17, R8 ;  /* 0x0000000811117220 */ /* 0x000fe20000400000 */
[----:B-1----:R-:W-:Y:S01]  /*7360*/  F2FP.SATFINITE.E4M3.F32.PACK_AB_MERGE_C R5, RZ, R106, RZ ;  /* 0x0000006aff05723e */ /* 0x002fe200048070ff */
[----:B------:R-:W-:Y:S01]  /*7370*/  @!P4 STG.E.U8 desc[UR16][R6.64], R111 ;  /* 0x0000006f0600c986 */ /* 0x000fe2000c101110 */
[----:B------:R-:W-:Y:S01]  /*7380*/  F2FP.SATFINITE.E4M3.F32.PACK_AB_MERGE_C R13, RZ, R104, RZ ;  /* 0x00000068ff0d723e */ /* 0x000fe200048070ff */
[-C--:B------:R-:W-:Y:S01]  /*7390*/  FMUL R16, R16, R8.reuse ;  /* 0x0000000810107220 */ /* 0x080fe20000400000 */
[----:B------:R-:W-:Y:S01]  /*73a0*/  ISETP.LT.OR P4, PT, R33, 0x9, !P1 ;  /* 0x000000092100780c */ /* 0x000fe20004f81670 */
[-C--:B------:R-:W-:Y:S01]  /*73b0*/  FMUL R19, R19, R8.reuse ;  /* 0x0000000813137220 */ /* 0x080fe20000400000 */
[----:B------:R-:W-:Y:S01]  /*73c0*/  F2FP.SATFINITE.E4M3.F32.PACK_AB_MERGE_C R91, RZ, R91, RZ ;  /* 0x0000005bff5b723e */ /* 0x000fe200048070ff */
[----:B------:R0:W-:Y:S01]  /*73d0*/  @!P6 STG.E.U8 desc[UR16][R6.64+0x1], R5 ;  /* 0x000001050600e986 */ /* 0x0001e2000c101110 */
[C---:B------:R-:W-:Y:S01]  /*73e0*/  ISETP.LT.OR P6, PT, R33.reuse, 0xa, !P1 ;  /* 0x0000000a2100780c */ /* 0x040fe20004fc1670 */
[----:B------:R-:W-:Y:S01]  /*73f0*/  FMUL R18, R18, R8 ;  /* 0x0000000812127220 */ /* 0x000fe20000400000 */
[----:B------:R-:W-:Y:S01]  /*7400*/  F2FP.SATFINITE.E4M3.F32.PACK_AB_MERGE_C R21, RZ, R21, RZ ;  /* 0x00000015ff15723e */ /* 0x000fe200048070ff */
[----:B------:R1:W-:Y:S01]  /*7410*/  @!P2 STG.E.U8 desc[UR16][R10.64+0x9], R13 ;  /* 0x0000090d0a00a986 */ /* 0x0003e2000c101110 */
[----:B------:R-:W-:-:S02]  /*7420*/  ISETP.LT.OR P2, PT, R33, 0x12, !P0 ;  /* 0x000000122100780c */ /* 0x000fc40004741670 */
[----:B------:R-:W-:Y:S01]  /*7430*/  F2FP.SATFINITE.E4M3.F32.PACK_AB_MERGE_C R89, RZ, R89, RZ ;  /* 0x00000059ff59723e */ /* 0x000fe200048070ff */
[----:B------:R-:W-:Y:S01]  /*7440*/  @!P5 STG.E.U8 desc[UR16][R10.64+0x8], R107 ;  /* 0x0000086b0a00d986 */ /* 0x000fe2000c101110 */
[C---:B------:R-:W-:Y:S02]  /*7450*/  ISETP.LT.OR P5, PT, R33.reuse, 0x11, !P0 ;  /* 0x000000112100780c */ /* 0x040fe400047a1670 */
[----:B------:R-:W-:Y:S01]  /*7460*/  F2FP.SATFINITE.E4M3.F32.PACK_AB_MERGE_C R23, RZ, R23, RZ ;  /* 0x00000017ff17723e */ /* 0x000fe200048070ff */
[----:B------:R-:W-:Y:S01]  /*7470*/  @!P4 STG.E.U8 desc[UR16][R6.64+0x8], R109 ;  /* 0x0000086d0600c986 */ /* 0x000fe2000c101110 */
[----:B0-----:R-:W-:Y:S02]  /*7480*/  F2FP.SATFINITE.E4M3.F32.PACK_AB_MERGE_C R5, RZ, R102, RZ ;  /* 0x00000066ff05723e */ /* 0x001fe400048070ff */
[C---:B------:R-:W-:Y:S02]  /*7490*/  ISETP.LT.OR P4, PT, R33.reuse, 0x11, !P1 ;  /* 0x000000112100780c */ /* 0x040fe40004f81670 */
[----:B-1----:R-:W-:Y:S01]  /*74a0*/  F2FP.SATFINITE.E4M3.F32.PACK_AB_MERGE_C R13, RZ, R98, RZ ;  /* 0x00000062ff0d723e */ /* 0x002fe200048070ff */
[----:B------:R0:W-:Y:S01]  /*74b0*/  @!P6 STG.E.U8 desc[UR16][R6.64+0x9], R5 ;  /* 0x000009050600e986 */ /* 0x0001e2000c101110 */
[----:B------:R-:W-:-:S02]  /*74c0*/  ISETP.LT.OR P6, PT, R33, 0x12, !P1 ;  /* 0x000000122100780c */ /* 0x000fc40004fc1670 */
[----:B------:R-:W-:Y:S01]  /*74d0*/  F2FP.SATFINITE.E4M3.F32.PACK_AB_MERGE_C R17, RZ, R17, RZ ;  /* 0x00000011ff11723e */ /* 0x000fe200048070ff */
[----:B------:R1:W-:Y:S01]  /*74e0*/  @!P2 STG.E.U8 desc[UR16][R10.64+0x11], R13 ;  /* 0x0000110d0a00a986 */ /* 0x0003e2000c101110 */
[C---:B------:R-:W-:Y:S02]  /*74f0*/  ISETP.LT.OR P2, PT, R33.reuse, 0x1a, !P0 ;  /* 0x0000001a2100780c */ /* 0x040fe40004741670 */
[----:B------:R-:W-:Y:S01]  /*7500*/  F2FP.SATFINITE.E4M3.F32.PACK_AB_MERGE_C R19, RZ, R19, RZ ;  /* 0x00000013ff13723e */ /* 0x000fe200048070ff */
[----:B------:R-:W-:Y:S01]  /*7510*/  @!P5 STG.E.U8 desc[UR16][R10.64+0x10], R105 ;  /* 0x000010690a00d986 */ /* 0x000fe2000c101110 */
[----:B------:R-:W-:Y:S02]  /*7520*/  ISETP.LT.OR P5, PT, R33, 0x19, !P0 ;  /* 0x000000192100780c */ /* 0x000fe400047a1670 */
[----:B------:R-:W-:Y:S01]  /*7530*/  F2FP.SATFINITE.E4M3.F32.PACK_AB_MERGE_C R15, RZ, R18, RZ ;  /* 0x00000012ff0f723e */ /* 0x000fe200048070ff */
[----:B------:R-:W-:Y:S01]  /*7540*/  @!P4 STG.E.U8 desc[UR16][R6.64+0x10], R103 ;  /* 0x000010670600c986 */ /* 0x000fe2000c101110 */
[----:B0-----:R-:W-:-:S02]  /*7550*/  F2FP.SATFINITE.E4M3.F32.PACK_AB_MERGE_C R5, RZ, R100, RZ ;  /* 0x00000064ff05723e */ /* 0x001fc400048070ff */
[C---:B------:R-:W-:Y:S02]  /*7560*/  ISETP.LT.OR P4, PT, R33.reuse, 0x19, !P1 ;  /* 0x000000192100780c */ /* 0x040fe40004f81670 */
[----:B-1----:R-:W-:Y:S01]  /*7570*/  F2FP.SATFINITE.E4M3.F32.PACK_AB_MERGE_C R13, RZ, R96, RZ ;  /* 0x00000060ff0d723e */ /* 0x002fe200048070ff */
[----:B------:R0:W-:Y:S01]  /*7580*/  @!P6 STG.E.U8 desc[UR16][R6.64+0x11], R5 ;  /* 0x000011050600e986 */ /* 0x0001e2000c101110 */
[----:B------:R-:W-:-:S03]  /*7590*/  ISETP.LT.OR P6, PT, R33, 0x1a, !P1 ;  /* 0x0000001a2100780c */ /* 0x000fc60004fc1670 */
[----:B------:R1:W-:Y:S01]  /*75a0*/  @!P2 STG.E.U8 desc[UR16][R10.64+0x19], R13 ;  /* 0x0000190d0a00a986 */ /* 0x0003e2000c101110 */
[----:B------:R-:W-:-:S03]  /*75b0*/  ISETP.LT.OR P2, PT, R33, 0x22, !P0 ;  /* 0x000000222100780c */ /* 0x000fc60004741670 */
[----:B------:R-:W-:Y:S01]  /*75c0*/  @!P5 STG.E.U8 desc[UR16][R10.64+0x18], R101 ;  /* 0x000018650a00d986 */ /* 0x000fe2000c101110 */
[C---:B------:R-:W-:Y:S02]  /*75d0*/  ISETP.LT.OR P5, PT, R33.reuse, 0x21, !P0 ;  /* 0x000000212100780c */ /* 0x040fe400047a1670 */
[----:B0-----:R-:W-:Y:S01]  /*75e0*/  F2FP.SATFINITE.E4M3.F32.PACK_AB_MERGE_C R5, RZ, R94, RZ ;  /* 0x0000005eff05723e */ /* 0x001fe200048070ff */
[----:B------:R-:W-:Y:S01]  /*75f0*/  @!P4 STG.E.U8 desc[UR16][R6.64+0x18], R99 ;  /* 0x000018630600c986 */ /* 0x000fe2000c101110 */
        /* <DEDUP_REMOVED lines=25> */
[C---:B------:R-:W-:Y:S02]  /*7790*/  ISETP.LT.OR P2, PT, R33.reuse, 0x39, !P0 ;  /* 0x000000392100780c */ /* 0x040fe40004741670 */
[C---:B------:R-:W-:Y:S01]  /*77a0*/  ISETP.LT.OR P0, PT, R33.reuse, 0x3a, !P0 ;  /* 0x0000003a2100780c */ /* 0x040fe20004701670 */
[----:B------:R1:W-:Y:S01]  /*77b0*/  @!P5 STG.E.U8 desc[UR16][R10.64+0x30], R89 ;  /* 0x000030590a00d986 */ /* 0x0003e2000c101110 */
[C---:B------:R-:W-:Y:S02]  /*77c0*/  ISETP.LT.OR P5, PT, R33.reuse, 0x39, !P1 ;  /* 0x000000392100780c */ /* 0x040fe40004fa1670 */
[----:B------:R-:W-:Y:S01]  /*77d0*/  ISETP.LT.OR P1, PT, R33, 0x3a, !P1 ;  /* 0x0000003a2100780c */ /* 0x000fe20004f21670 */
[----:B------:R1:W-:Y:S01]  /*77e0*/  @!P4 STG.E.U8 desc[UR16][R6.64+0x30], R23 ;  /* 0x000030170600c986 */ /* 0x0003e2000c101110 */
[----:B0-----:R-:W-:-:S05]  /*77f0*/  F2FP.SATFINITE.E4M3.F32.PACK_AB_MERGE_C R5, RZ, R20, RZ ;  /* 0x00000014ff05723e */ /* 0x001fca00048070ff */
[----:B------:R1:W-:Y:S04]  /*7800*/  @!P6 STG.E.U8 desc[UR16][R6.64+0x31], R5 ;  /* 0x000031050600e986 */ /* 0x0003e8000c101110 */
[----:B------:R1:W-:Y:S04]  /*7810*/  @!P2 STG.E.U8 desc[UR16][R10.64+0x38], R17 ;  /* 0x000038110a00a986 */ /* 0x0003e8000c101110 */
[----:B------:R1:W-:Y:S04]  /*7820*/  @!P0 STG.E.U8 desc[UR16][R10.64+0x39], R13 ;  /* 0x0000390d0a008986 */ /* 0x0003e8000c101110 */
[----:B------:R1:W-:Y:S04]  /*7830*/  @!P5 STG.E.U8 desc[UR16][R6.64+0x38], R19 ;  /* 0x000038130600d986 */ /* 0x0003e8000c101110 */
[----:B------:R1:W-:Y:S02]  /*7840*/  @!P1 STG.E.U8 desc[UR16][R6.64+0x39], R15 ;  /* 0x0000390f06009986 */ /* 0x0003e4000c101110 */
.L_x_162:
[----:B------:R-:W-:Y:S05]  /*7850*/  BSYNC B0 ;  /* 0x0000000000007941 */ /* 0x000fea0003800000 */
.L_x_32:
[----:B------:R-:W-:Y:S01]  /*7860*/  ULDC UR6, c[0x0][0xc] ;  /* 0x0000030000067ab9 */ /* 0x000fe20000000800 */
[----:B------:R-:W-:Y:S01]  /*7870*/  ULDC UR7, c[0x0][0x10] ;  /* 0x0000040000077ab9 */ /* 0x000fe20000000800 */
[----:B01---5:R-:W0:Y:S01]  /*7880*/  LDC R5, c[0x0][0x14] ;  /* 0x00000500ff057b82 */ /* 0x023e220000000800 */
[----:B------:R-:W-:Y:S01]  /*7890*/  UIMAD.WIDE.U32 UR6, UR6, UR7, URZ ;  /* 0x00000007060672a5 */ /* 0x000fe2000f8e003f */
[----:B------:R-:W-:Y:S01]  /*78a0*/  PRMT R6, RZ, 0x7610, R6 ;  /* 0x00007610ff067816 */ /* 0x000fe20000000006 */
[----:B------:R-:W-:-:S04]  /*78b0*/  IMAD.MOV.U32 R7, RZ, RZ, -0x1 ;  /* 0xffffffffff077424 */ /* 0x000fc800078e00ff */
[----:B0-----:R-:W-:-:S04]  /*78c0*/  IMAD.WIDE.U32 R2, R5, UR6, R2 ;  /* 0x0000000605027c25 */ /* 0x001fc8000f8e0002 */
[----:B------:R-:W-:Y:S01]  /*78d0*/  IMAD R5, R5, UR7, RZ ;  /* 0x0000000705057c24 */ /* 0x000fe2000f8e02ff */
[----:B------:R-:W-:Y:S02]  /*78e0*/  ULDC.64 UR6, c[0x0][0x650] ;  /* 0x0001940000067ab9 */ /* 0x000fe40000000a00 */
[----:B------:R-:W-:Y:S01]  /*78f0*/  ISETP.GE.U32.AND P0, PT, R2, UR6, PT ;  /* 0x0000000602007c0c */ /* 0x000fe2000bf06070 */
[----:B------:R-:W-:Y:S02]  /*7900*/  IMAD.IADD R3, R3, 0x1, R5 ;  /* 0x0000000103037824 */ /* 0x000fe400078e0205 */
[----:B------:R-:W-:-:S03]  /*7910*/  IMAD.MOV.U32 R5, RZ, RZ, -0x1 ;  /* 0xffffffffff057424 */ /* 0x000fc600078e00ff */
[----:B------:R-:W-:-:S13]  /*7920*/  ISETP.GE.U32.AND.EX P0, PT, R3, UR7, PT, P0 ;  /* 0x0000000703007c0c */ /* 0x000fda000bf06100 */
[----:B------:R-:W-:Y:S05]  /*7930*/  @P0 BRA `(.L_x_163) ;  /* 0x0000000400600947 */ /* 0x000fea0003800000 */
[----:B------:R-:W0:Y:S01]  /*7940*/  S2R R20, SR_CTAID.X ;  /* 0x0000000000147919 */ /* 0x000e220000002500 */
[----:B------:R-:W1:Y:S01]  /*7950*/  LDC.64 R14, c[0x0][0x628] ;  /* 0x00018a00ff0e7b82 */ /* 0x000e620000000a00 */
[----:B------:R-:W-:Y:S01]  /*7960*/  ULDC UR6, c[0x0][0x150] ;  /* 0x0000540000067ab9 */ /* 0x000fe20000000800 */
[----:B--234-:R-:W-:Y:S01]  /*7970*/  IMAD.MOV.U32 R12, RZ, RZ, R2 ;  /* 0x000000ffff0c7224 */ /* 0x01cfe200078e0002 */
[----:B------:R-:W2:Y:S01]  /*7980*/  S2R R22, SR_CTAID.Y ;  /* 0x0000000000167919 */ /* 0x000ea20000002600 */
[----:B------:R-:W-:-:S04]  /*7990*/  IMAD.MOV.U32 R13, RZ, RZ, R3 ;  /* 0x000000ffff0d7224 */ /* 0x000fc800078e0003 */
[----:B------:R-:W3:Y:S08]  /*79a0*/  LDC R23, c[0x0][0x144] ;  /* 0x00005100ff177b82 */ /* 0x000ef00000000800 */
[----:B------:R-:W4:Y:S08]  /*79b0*/  LDC R16, c[0x0][0x630] ;  /* 0x00018c00ff107b82 */ /* 0x000f300000000800 */
[----:B------:R-:W2:Y:S01]  /*79c0*/  LDC.64 R18, c[0x0][0x620] ;  /* 0x00018800ff127b82 */ /* 0x000ea20000000a00 */
[----:B-1----:R-:W-:-:S04]  /*79d0*/  ISETP.NE.U32.AND P0, PT, R14, RZ, PT ;  /* 0x000000ff0e00720c */ /* 0x002fc80003f05070 */
[----:B------:R-:W-:Y:S02]  /*79e0*/  ISETP.NE.AND.EX P0, PT, R15, RZ, PT, P0 ;  /* 0x000000ff0f00720c */ /* 0x000fe40003f05300 */
[----:B0-----:R-:W-:-:S05]  /*79f0*/  I2FP.F32.U32 R5, R20 ;  /* 0x0000001400057245 */ /* 0x001fca0000201000 */
[----:B------:R-:W-:-:S04]  /*7a00*/  FMUL R5, R5, UR6 ;  /* 0x0000000605057c20 */ /* 0x000fc80008400000 */
[----:B------:R0:W1:Y:S02]  /*7a10*/  F2I.U32.TRUNC.NTZ R21, R5 ;  /* 0x0000000500157305 */ /* 0x000064000020f000 */
[----:B---34-:R-:W-:Y:S05]  /*7a20*/  @!P0 BRA `(.L_x_164) ;  /* 0x0000000000288947 */ /* 0x018fea0003800000 */
[----:B0-----:R-:W0:Y:S02]  /*7a30*/  LDC R5, c[0x0][0x634] ;  /* 0x00018d00ff057b82 */ /* 0x001e240000000800 */
        /* <DEDUP_REMOVED lines=9> */
.L_x_164:
[-CC-:B------:R-:W-:Y:S01]  /*7ad0*/  SHF.R.U64 R17, R12, R16.reuse, R13.reuse ;  /* 0x000000100c117219 */ /* 0x180fe2000000120d */
[----:B------:R-:W3:Y:S01]  /*7ae0*/  LDC.64 R28, c[0x0][0x640] ;  /* 0x00019000ff1c7b82 */ /* 0x000ee20000000a00 */
[----:B0-----:R-:W-:Y:S01]  /*7af0*/  SHF.R.U32.HI R5, RZ, R16, R13 ;  /* 0x00000010ff057219 */ /* 0x001fe2000001160d */
[----:B-1----:R-:W-:Y:S01]  /*7b00*/  IMAD.MOV R21, RZ, RZ, -R21 ;  /* 0x000000ffff157224 */ /* 0x002fe200078e0a15 */
[----:B------:R-:W-:Y:S01]  /*7b10*/  IADD3 R11, P0, RZ, -R17, RZ ;  /* 0x80000011ff0b7210 */ /* 0x000fe20007f1e0ff */
[----:B------:R-:W-:Y:S02]  /*7b20*/  ULDC UR6, c[0x0][0x154] ;  /* 0x0000550000067ab9 */ /* 0x000fe40000000800 */
[----:B------:R-:W-:Y:S02]  /*7b30*/  IMAD R23, R23, R21, R20 ;  /* 0x0000001517177224 */ /* 0x000fe400078e0214 */
[----:B------:R-:W0:Y:S01]  /*7b40*/  LDC R12, c[0x0][0x618] ;  /* 0x00018600ff0c7b82 */ /* 0x000e220000000800 */
[----:B------:R-:W-:-:S02]  /*7b50*/  IMAD.X R5, RZ, RZ, ~R5, P0 ;  /* 0x000000ffff057224 */ /* 0x000fc400000e0e05 */
[----:B--2---:R-:W-:-:S04]  /*7b60*/  IMAD.WIDE.U32 R6, R11, R18, R2 ;  /* 0x000000120b067225 */ /* 0x004fc800078e0002 */
[----:B------:R-:W-:Y:S01]  /*7b70*/  IMAD R10, R5, R18, RZ ;  /* 0x00000012050a7224 */ /* 0x000fe200078e02ff */
[----:B------:R-:W1:Y:S03]  /*7b80*/  LDC R24, c[0x0][0x608] ;  /* 0x00018200ff187b82 */ /* 0x000e660000000800 */
[----:B------:R-:W-:Y:S02]  /*7b90*/  IMAD R5, R11, R19, R10 ;  /* 0x000000130b057224 */ /* 0x000fe400078e020a */
[----:B------:R-:W-:Y:S02]  /*7ba0*/  IMAD.MOV.U32 R11, RZ, RZ, 0x1 ;  /* 0x00000001ff0b7424 */ /* 0x000fe400078e00ff */
[----:B------:R-:W-:Y:S01]  /*7bb0*/  IMAD.IADD R5, R7, 0x1, R5 ;  /* 0x0000000107057824 */ /* 0x000fe200078e0205 */
[----:B------:R-:W2:Y:S01]  /*7bc0*/  LDC R26, c[0x0][0x658] ;  /* 0x00019600ff1a7b82 */ /* 0x000ea20000000800 */
[----:B------:R-:W-:-:S02]  /*7bd0*/  I2FP.F32.U32 R7, R22 ;  /* 0x0000001600077245 */ /* 0x000fc40000201000 */
[----:B---3--:R-:W-:-:S03]  /*7be0*/  ISETP.NE.U32.AND P0, PT, R28, RZ, PT ;  /* 0x000000ff1c00720c */ /* 0x008fc60003f05070 */
[----:B------:R-:W-:Y:S01]  /*7bf0*/  FMUL R10, R7, UR6 ;  /* 0x00000006070a7c20 */ /* 0x000fe20008400000 */
[----:B------:R-:W-:Y:S01]  /*7c00*/  ISETP.NE.AND.EX P0, PT, R29, RZ, PT, P0 ;  /* 0x000000ff1d00720c */ /* 0x000fe20003f05300 */
[----:B------:R-:W3:Y:S01]  /*7c10*/  LDC R21, c[0x0][0x148] ;  /* 0x00005200ff157b82 */ /* 0x000ee20000000800 */
[-CC-:B0-----:R-:W-:Y:S01]  /*7c20*/  SHF.R.U64 R16, R6, R12.reuse, R5.reuse ;  /* 0x0000000c06107219 */ /* 0x181fe20000001205 */
[----:B------:R0:W4:Y:S01]  /*7c30*/  F2I.U32.TRUNC.NTZ R18, R10 ;  /* 0x0000000a00127305 */ /* 0x000122000020f000 */
[----:B------:R-:W-:Y:S01]  /*7c40*/  SHF.R.U32.HI R5, RZ, R12, R5 ;  /* 0x0000000cff057219 */ /* 0x000fe20000011605 */
[----:B------:R-:W-:-:S04]  /*7c50*/  IMAD.MOV.U32 R7, RZ, RZ, -0x1 ;  /* 0xffffffffff077424 */ /* 0x000fc800078e00ff */
[----:B------:R-:W0:Y:S01]  /*7c60*/  LDC R20, c[0x0][0x600] ;  /* 0x00018000ff147b82 */ /* 0x000e220000000800 */
[-CC-:B-1----:R-:W-:Y:S02]  /*7c70*/  SHF.R.U64 R14, R16, R24.reuse, R5.reuse ;  /* 0x00000018100e7219 */ /* 0x182fe40000001205 */
[----:B------:R-:W-:-:S05]  /*7c80*/  SHF.R.U32.HI R5, RZ, R24, R5 ;  /* 0x00000018ff057219 */ /* 0x000fca0000011605 */
[----:B------:R-:W1:Y:S01]  /*7c90*/  LDC R27, c[0x0][0x648] ;  /* 0x00019200ff1b7b82 */ /* 0x000e620000000800 */
[-C--:B--2---:R-:W-:Y:S02]  /*7ca0*/  SHF.L.U32 R6, R7, R26.reuse, RZ ;  /* 0x0000001a07067219 */ /* 0x084fe400000006ff */
[-CC-:B------:R-:W-:Y:S02]  /*7cb0*/  SHF.R.U64 R19, R14, R26.reuse, R5.reuse ;  /* 0x0000001a0e137219 */ /* 0x180fe40000001205 */
[----:B------:R-:W-:Y:S02]  /*7cc0*/  SHF.R.U32.HI R7, RZ, R26, R5 ;  /* 0x0000001aff077219 */ /* 0x000fe40000011605 */
[----:B------:R-:W-:Y:S01]  /*7cd0*/  LOP3.LUT R25, RZ, R6, RZ, 0x33, !PT ;  /* 0x00000006ff197212 */ /* 0x000fe200078e33ff */
[----:B------:R-:W2:Y:S01]  /*7ce0*/  LDC R30, c[0x0][0x638] ;  /* 0x00018e00ff1e7b82 */ /* 0x000ea20000000800 */
[----:B------:R-:W-:Y:S01]  /*7cf0*/  SHF.L.U32 R26, R11, R26, RZ ;  /* 0x0000001a0b1a7219 */ /* 0x000fe200000006ff */
[----:B------:R-:W-:-:S06]  /*7d00*/  IMAD.MOV.U32 R6, RZ, RZ, R19 ;  /* 0x000000ffff067224 */ /* 0x000fcc00078e0013 */
[----:B------:R-:W0:Y:S01]  /*7d10*/  LDC R31, c[0x0][0x610] ;  /* 0x00018400ff1f7b82 */ /* 0x000e220000000800 */
[----:B----4-:R-:W-:Y:S05]  /*7d20*/  @!P0 BRA `(.L_x_165) ;  /* 0x0000000000288947 */ /* 0x010fea0003800000 */
[----:B------:R-:W4:Y:S02]  /*7d30*/  LDC R6, c[0x0][0x64c] ;  /* 0x00019300ff067b82 */ /* 0x000f240000000800 */
[----:B----4-:R-:W-:-:S05]  /*7d40*/  IADD3 R5, P0, R19, R6, RZ ;  /* 0x0000000613057210 */ /* 0x010fca0007f1e0ff */
[----:B------:R-:W-:-:S04]  /*7d50*/  IMAD.X R15, RZ, RZ, R7, P0 ;  /* 0x000000ffff0f7224 */ /* 0x000fc800000e0607 */
[----:B------:R-:W-:-:S04]  /*7d60*/  IMAD.WIDE.U32 R6, R15, R28, RZ ;  /* 0x0000001c0f067225 */ /* 0x000fc800078e00ff */
[----:B0-----:R-:W-:-:S04]  /*7d70*/  IMAD.WIDE.U32 R10, P0, R5, R29, R6 ;  /* 0x0000001d050a7225 */ /* 0x001fc80007800006 */
[----:B------:R-:W-:-:S04]  /*7d80*/  IMAD.WIDE.U32 R6, R5, R28, RZ ;  /* 0x0000001c05067225 */ /* 0x000fc800078e00ff */
[----:B------:R-:W-:Y:S01]  /*7d90*/  IMAD.X R13, RZ, RZ, RZ, P0 ;  /* 0x000000ffff0d7224 */ /* 0x000fe200000e06ff */
[----:B------:R-:W-:Y:S01]  /*7da0*/  IADD3 RZ, P0, R7, R10, RZ ;  /* 0x0000000a07ff7210 */ /* 0x000fe20007f1e0ff */
[----:B------:R-:W-:-:S04]  /*7db0*/  IMAD.MOV.U32 R12, RZ, RZ, R11 ;  /* 0x000000ffff0c7224 */ /* 0x000fc800078e000b */
[----:B------:R-:W-:-:S08]  /*7dc0*/  IMAD.WIDE.U32.X R6, R15, R29, R12, P0 ;  /* 0x0000001d0f067225 */ /* 0x000fd000000e040c */
.L_x_165:
[----:B-1----:R-:W-:Y:S01]  /*7dd0*/  SHF.R.U64 R5, R6, R27, R7 ;  /* 0x0000001b06057219 */ /* 0x002fe20000001207 */
[----:B0-----:R-:W-:Y:S01]  /*7de0*/  VIADD R7, R20, 0xffffffff ;  /* 0xffffffff14077836 */ /* 0x001fe20000000000 */
[----:B------:R-:W-:Y:S01]  /*7df0*/  LOP3.LUT R32, R14, R25, RZ, 0xc0, !PT ;  /* 0x000000190e207212 */ /* 0x000fe200078ec0ff */
[----:B------:R-:W-:Y:S02]  /*7e00*/  IMAD.MOV R18, RZ, RZ, -R18 ;  /* 0x000000ffff127224 */ /* 0x000fe400078e0a12 */
[----:B------:R-:W-:Y:S01]  /*7e10*/  IMAD.MOV R6, RZ, RZ, -R5 ;  /* 0x000000ffff067224 */ /* 0x000fe200078e0a05 */
[----:B------:R-:W-:Y:S01]  /*7e20*/  LOP3.LUT R16, R16, R7, RZ, 0xc0, !PT ;  /* 0x0000000710107212 */ /* 0x000fe200078ec0ff */
[----:B------:R-:W-:Y:S02]  /*7e30*/  IMAD R32, R26, R5, R32 ;  /* 0x000000051a207224 */ /* 0x000fe400078e0220 */
[----:B---3--:R-:W-:Y:S02]  /*7e40*/  @P3 IMAD R23, R21, R18, R22 ;  /* 0x0000001215173224 */ /* 0x008fe400078e0216 */
[----:B--2---:R-:W-:-:S02]  /*7e50*/  IMAD R5, R6, R30, R19 ;  /* 0x0000001e06057224 */ /* 0x004fc400078e0213 */
[----:B------:R-:W-:Y:S02]  /*7e60*/  IMAD R32, R32, R31, R23 ;  /* 0x0000001f20207224 */ /* 0x000fe400078e0217 */
[----:B------:R-:W-:Y:S02]  /*7e70*/  IMAD R5, R5, R20, R16 ;  /* 0x0000001405057224 */ /* 0x000fe400078e0210 */
[----:B------:R-:W-:-:S03]  /*7e80*/  IMAD.MOV.U32 R6, RZ, RZ, 0x1 ;  /* 0x00000001ff067424 */ /* 0x000fc600078e00ff */
[----:B------:R-:W-:Y:S02]  /*7e90*/  SEL R7, R5, R32, !P3 ;  /* 0x0000002005077207 */ /* 0x000fe40005800000 */
[----:B------:R-:W-:Y:S01]  /*7ea0*/  SEL R32, R32, R5, !P3 ;  /* 0x0000000520207207 */ /* 0x000fe20005800000 */
[----:B------:R-:W-:-:S07]  /*7eb0*/  IMAD.MOV.U32 R5, RZ, RZ, R17 ;  /* 0x000000ffff057224 */ /* 0x000fce00078e0011 */
.L_x_163:
[----:B------:R-:W-:Y:S01]  /*7ec0*/  LOP3.LUT P0, RZ, R6, 0xff, RZ, 0xc0, !PT ;  /* 0x000000ff06ff7812 */ /* 0x000fe2000780c0ff */
[----:B------:R-:W-:-:S12]  /*7ed0*/  IMAD.MOV.U32 R6, RZ, RZ, R32 ;  /* 0x000000ffff067224 */ /* 0x000fd800078e0020 */
[----:B------:R-:W-:Y:S05]  /*7ee0*/  @P0 BRA `(.L_x_166) ;  /* 0xffffff9000500947 */ /* 0x000fea000383ffff */
[----:B------:R-:W-:Y:S05]  /*7ef0*/  EXIT ;  /* 0x000000000000794d */ /* 0x000fea0003800000 */
.L_x_4:
[----:B0-----:R-:W-:Y:S01]  /*7f00*/  ULDC.64 UR4, c[0x0][0x650] ;  /* 0x0001940000047ab9 */ /* 0x001fe20000000a00 */
        /* <DEDUP_REMOVED lines=25> */
.L_x_168:
[--C-:B------:R-:W-:Y:S01]  /*80a0*/  SHF.R.U64 R16, R14, R18, R15.reuse ;  /* 0x000000120e107219 */ /* 0x100fe2000000120f */
[----:B------:R-:W0:Y:S01]  /*80b0*/  LDC R22, c[0x0][0x618] ;  /* 0x00018600ff167b82 */ /* 0x000e220000000800 */
[----:B------:R-:W-:Y:S01]  /*80c0*/  I2FP.F32.U32 R7, R8 ;  /* 0x0000000800077245 */ /* 0x000fe20000201000 */
[----:B------:R-:W-:Y:S01]  /*80d0*/  ULDC UR4, c[0x0][0x150] ;  /* 0x0000540000047ab9 */ /* 0x000fe20000000800 */
[----:B------:R-:W-:Y:S02]  /*80e0*/  SHF.R.U32.HI R6, RZ, R18, R15 ;  /* 0x00000012ff067219 */ /* 0x000fe4000001160f */
[----:B------:R-:W-:Y:S01]  /*80f0*/  IADD3 R9, P0, RZ, -R16, RZ ;  /* 0x80000010ff097210 */ /* 0x000fe20007f1e0ff */
[----:B------:R-:W-:Y:S01]  /*8100*/  FMUL R13, R7, UR4 ;  /* 0x00000004070d7c20 */ /* 0x000fe20008400000 */
[----:B------:R-:W-:Y:S01]  /*8110*/  ULDC UR4, c[0x0][0x154] ;  /* 0x0000550000047ab9 */ /* 0x000fe20000000800 */
[----:B------:R-:W1:Y:S02]  /*8120*/  LDC.64 R24, c[0x0][0x640] ;  /* 0x00019000ff187b82 */ /* 0x000e640000000a00 */
[----:B------:R-:W-:-:S02]  /*8130*/  IMAD.X R11, RZ, RZ, ~R6, P0 ;  /* 0x000000ffff0b7224 */ /* 0x000fc400000e0e06 */
[----:B------:R-:W2:Y:S01]  /*8140*/  F2I.U32.TRUNC.NTZ R13, R13 ;  /* 0x0000000d000d7305 */ /* 0x000ea2000020f000 */
[----:B------:R-:W-:-:S03]  /*8150*/  IMAD.WIDE.U32 R6, R9, R20, R2 ;  /* 0x0000001409067225 */ /* 0x000fc600078e0002 */
[----:B------:R-:W3:Y:S01]  /*8160*/  LDC R15, c[0x0][0x144] ;  /* 0x00005100ff0f7b82 */ /* 0x000ee20000000800 */
[----:B------:R-:W-:-:S04]  /*8170*/  IMAD R12, R11, R20, RZ ;  /* 0x000000140b0c7224 */ /* 0x000fc800078e02ff */
[----:B------:R-:W-:Y:S02]  /*8180*/  IMAD R9, R9, R21, R12 ;  /* 0x0000001509097224 */ /* 0x000fe400078e020c */
[----:B------:R-:W-:Y:S01]  /*8190*/  IMAD.MOV.U32 R12, RZ, RZ, -0x1 ;  /* 0xffffffffff0c7424 */ /* 0x000fe200078e00ff */
[----:B------:R-:W4:Y:S01]  /*81a0*/  LDC R18, c[0x0][0x608] ;  /* 0x00018200ff127b82 */ /* 0x000f220000000800 */
[----:B------:R-:W-:Y:S01]  /*81b0*/  IMAD.IADD R7, R7, 0x1, R9 ;  /* 0x0000000107077824 */ /* 0x000fe200078e0209 */
[----:B------:R-:W-:-:S04]  /*81c0*/  I2FP.F32.U32 R9, R10 ;  /* 0x0000000a00097245 */ /* 0x000fc80000201000 */
[-C--:B0-----:R-:W-:Y:S01]  /*81d0*/  SHF.R.U64 R14, R6, R22.reuse, R7 ;  /* 0x00000016060e7219 */ /* 0x081fe20000001207 */
[----:B--2---:R-:W-:Y:S01]  /*81e0*/  IMAD.MOV R6, RZ, RZ, -R13 ;  /* 0x000000ffff067224 */ /* 0x004fe200078e0a0d */
[----:B------:R-:W0:Y:S01]  /*81f0*/  LDC R11, c[0x0][0x658] ;  /* 0x00019600ff0b7b82 */ /* 0x000e220000000800 */
[----:B-1----:R-:W-:Y:S01]  /*8200*/  ISETP.NE.U32.AND P0, PT, R24, RZ, PT ;  /* 0x000000ff1800720c */ /* 0x002fe20003f05070 */
[----:B------:R-:W-:Y:S01]  /*8210*/  FMUL R9, R9, UR4 ;  /* 0x0000000409097c20 */ /* 0x000fe20008400000 */
[----:B------:R-:W-:Y:S02]  /*8220*/  SHF.R.U32.HI R7, RZ, R22, R7 ;  /* 0x00000016ff077219 */ /* 0x000fe40000011607 */
[----:B------:R-:W-:-:S03]  /*8230*/  ISETP.NE.AND.EX P0, PT, R25, RZ, PT, P0 ;  /* 0x000000ff1900720c */ /* 0x000fc60003f05300 */
[----:B------:R-:W1:Y:S01]  /*8240*/  LDC R21, c[0x0][0x148] ;  /* 0x00005200ff157b82 */ /* 0x000e620000000800 */
[----:B---3--:R-:W-:Y:S02]  /*8250*/  IMAD R22, R15, R6, R8 ;  /* 0x000000060f167224 */ /* 0x008fe400078e0208 */
[----:B------:R-:W-:-:S05]  /*8260*/  IMAD.MOV.U32 R8, RZ, RZ, 0x1 ;  /* 0x00000001ff087424 */ /* 0x000fca00078e00ff */
[----:B------:R-:W2:Y:S01]  /*8270*/  LDC R20, c[0x0][0x600] ;  /* 0x00018000ff147b82 */ /* 0x000ea20000000800 */
[-CC-:B----4-:R-:W-:Y:S02]  /*8280*/  SHF.R.U64 R17, R14, R18.reuse, R7.reuse ;  /* 0x000000120e117219 */ /* 0x190fe40000001207 */
[----:B------:R-:W-:Y:S02]  /*8290*/  SHF.R.U32.HI R6, RZ, R18, R7 ;  /* 0x00000012ff067219 */ /* 0x000fe40000011607 */
[----:B------:R3:W4:Y:S03]  /*82a0*/  F2I.U32.TRUNC.NTZ R18, R9 ;  /* 0x0000000900127305 */ /* 0x000726000020f000 */
[----:B------:R-:W1:Y:S01]  /*82b0*/  LDC R23, c[0x0][0x648] ;  /* 0x00019200ff177b82 */ /* 0x000e620000000800 */
[-C--:B0-----:R-:W-:Y:S02]  /*82c0*/  SHF.R.U64 R19, R17, R11.reuse, R6 ;  /* 0x0000000b11137219 */ /* 0x081fe40000001206 */
[----:B------:R-:W-:-:S02]  /*82d0*/  SHF.L.U32 R12, R12, R11, RZ ;  /* 0x0000000b0c0c7219 */ /* 0x000fc400000006ff */
[-C--:B------:R-:W-:Y:S01]  /*82e0*/  SHF.R.U32.HI R7, RZ, R11.reuse, R6 ;  /* 0x0000000bff077219 */ /* 0x080fe20000011606 */
[----:B------:R-:W-:Y:S01]  /*82f0*/  IMAD.MOV.U32 R6, RZ, RZ, R19 ;  /* 0x000000ffff067224 */ /* 0x000fe200078e0013 */
[----:B------:R-:W-:Y:S01]  /*8300*/  SHF.L.U32 R27, R8, R11, RZ ;  /* 0x0000000b081b7219 */ /* 0x000fe200000006ff */
[----:B------:R-:W0:Y:S01]  /*8310*/  LDC R26, c[0x0][0x638] ;  /* 0x00018e00ff1a7b82 */ /* 0x000e220000000800 */
[----:B------:R-:W-:-:S07]  /*8320*/  LOP3.LUT R28, RZ, R12, RZ, 0x33, !PT ;  /* 0x0000000cff1c7212 */ /* 0x000fce00078e33ff */
[----:B------:R-:W0:Y:S01]  /*8330*/  LDC R29, c[0x0][0x610] ;  /* 0x00018400ff1d7b82 */ /* 0x000e220000000800 */
[----:B---34-:R-:W-:Y:S05]  /*8340*/  @!P0 BRA `(.L_x_169) ;  /* 0x0000000000288947 */ /* 0x018fea0003800000 */
        /* <DEDUP_REMOVED lines=10> */
.L_x_169:
[----:B-1----:R-:W-:Y:S01]  /*83f0*/  SHF.R.U64 R7, R6, R23, R7 ;  /* 0x0000001706077219 */ /* 0x002fe20000001207 */
[----:B--2---:R-:W-:Y:S01]  /*8400*/  VIADD R9, R20, 0xffffffff ;  /* 0xffffffff14097836 */ /* 0x004fe20000000000 */
[----:B------:R-:W-:Y:S01]  /*8410*/  LOP3.LUT R6, R17, R28, RZ, 0xc0, !PT ;  /* 0x0000001c11067212 */ /* 0x000fe200078ec0ff */
[----:B------:R-:W-:Y:S02]  /*8420*/  IMAD.MOV R18, RZ, RZ, -R18 ;  /* 0x000000ffff127224 */ /* 0x000fe400078e0a12 */
[----:B------:R-:W-:Y:S02]  /*8430*/  IMAD.MOV R8, RZ, RZ, -R7 ;  /* 0x000000ffff087224 */ /* 0x000fe400078e0a07 */
[----:B------:R-:W-:Y:S01]  /*8440*/  IMAD R11, R27, R7, R6 ;  /* 0x000000071b0b7224 */ /* 0x000fe200078e0206 */
[----:B------:R-:W-:Y:S01]  /*8450*/  LOP3.LUT R7, R14, R9, RZ, 0xc0, !PT ;  /* 0x000000090e077212 */ /* 0x000fe200078ec0ff */
[----:B------:R-:W-:Y:S02]  /*8460*/  @P3 IMAD R22, R21, R18, R10 ;  /* 0x0000001215163224 */ /* 0x000fe400078e020a */
[----:B0-----:R-:W-:-:S02]  /*8470*/  IMAD R6, R8, R26, R19 ;  /* 0x0000001a08067224 */ /* 0x001fc400078e0213 */
[----:B------:R-:W-:Y:S02]  /*8480*/  IMAD R11, R11, R29, R22 ;  /* 0x0000001d0b0b7224 */ /* 0x000fe400078e0216 */
[----:B------:R-:W-:Y:S02]  /*8490*/  IMAD R6, R6, R20, R7 ;  /* 0x0000001406067224 */ /* 0x000fe400078e0207 */
[----:B------:R-:W-:-:S03]  /*84a0*/  IMAD.MOV.U32 R8, RZ, RZ, 0x1 ;  /* 0x00000001ff087424 */ /* 0x000fc600078e00ff */
[----:B------:R-:W-:Y:S02]  /*84b0*/  SEL R14, R6, R11, !P3 ;  /* 0x0000000b060e7207 */ /* 0x000fe40005800000 */
[----:B------:R-:W-:Y:S01]  /*84c0*/  SEL R11, R11, R6, !P3 ;  /* 0x000000060b0b7207 */ /* 0x000fe20005800000 */
[----:B------:R-:W-:Y:S01]  /*84d0*/  IMAD.MOV.U32 R6, RZ, RZ, R16 ;  /* 0x000000ffff067224 */ /* 0x000fe200078e0010 */
[----:B------:R-:W-:-:S07]  /*84e0*/  PRMT R7, R8, 0x7610, R7 ;  /* 0x0000761008077816 */ /* 0x000fce0000000007 */
.L_x_167:
[----:B------:R-:W-:-:S08]  /*84f0*/  NOP ;  /* 0x0000000000007918 */ /* 0x000fd00000000000 */
[----:B------:R-:W0:-:S00]  /*8500*/  USETMAXREG.DEALLOC.CTAPOOL 0x28 ;  /* 0x00000028000079c8 */ /* 0x000e0000080e0500 */
[----:B0-----:R-:W-:-:S13]  /*8510*/  ISETP.NE.AND P0, PT, R5, RZ, PT ;  /* 0x000000ff0500720c */ /* 0x001fda0003f05270 */
[----:B------:R-:W-:Y:S05]  /*8520*/  @P0 EXIT ;  /* 0x000000000000094d */ /* 0x000fea0003800000 */
[----:B------:R-:W-:Y:S01]  /*8530*/  LOP3.LUT P0, RZ, R7, 0xff, RZ, 0xc0, !PT ;  /* 0x000000ff07ff7812 */ /* 0x000fe2000780c0ff */
[----:B------:R-:W-:Y:S02]  /*8540*/  IMAD.MOV.U32 R5, RZ, RZ, 0x1 ;  /* 0x00000001ff057424 */ /* 0x000fe400078e00ff */
[----:B------:R-:W-:-:S10]  /*8550*/  IMAD.MOV.U32 R13, RZ, RZ, RZ ;  /* 0x000000ffff0d7224 */ /* 0x000fd400078e00ff */
[----:B------:R-:W-:Y:S05]  /*8560*/  @!P0 BRA `(.L_x_170) ;  /* 0x0000000c00308947 */ /* 0x000fea0003800000 */
[----:B------:R-:W0:Y:S01]  /*8570*/  LDC R5, c[0x0][0x28c] ;  /* 0x0000a300ff057b82 */ /* 0x000e220000000800 */
[----:B------:R-:W-:Y:S01]  /*8580*/  ULDC UR5, c[0x0][0x600] ;  /* 0x0001800000057ab9 */ /* 0x000fe20000000800 */
[----:B------:R-:W-:Y:S01]  /*8590*/  ULDC UR4, c[0x0][0xc] ;  /* 0x0000030000047ab9 */ /* 0x000fe20000000800 */
[----:B------:R-:W-:Y:S01]  /*85a0*/  UIADD3 UR16, UR5, -0x1, URZ ;  /* 0xffffffff05107890 */ /* 0x000fe2000fffe03f */
[C---:B------:R-:W-:Y:S01]  /*85b0*/  LOP3.LUT P2, RZ, R0.reuse, 0x7f, RZ, 0xc0, !PT ;  /* 0x0000007f00ff7812 */ /* 0x040fe2000784c0ff */
[----:B------:R-:W-:Y:S01]  /*85c0*/  ULDC UR6, c[0x0][0x658] ;  /* 0x0001960000067ab9 */ /* 0x000fe20000000800 */
[----:B------:R-:W-:Y:S01]  /*85d0*/  ULDC UR5, c[0x0][0x10] ;  /* 0x0000040000057ab9 */ /* 0x000fe20000000800 */
[----:B------:R-:W-:Y:S01]  /*85e0*/  UMOV UR7, 0xffffffff ;  /* 0xffffffff00077882 */ /* 0x000fe20000000000 */
[----:B------:R-:W-:Y:S01]  /*85f0*/  UMOV UR8, 0x1 ;  /* 0x0000000100087882 */ /* 0x000fe20000000000 */
[----:B------:R-:W-:Y:S01]  /*8600*/  UIMAD.WIDE.U32 UR4, UR4, UR5, URZ ;  /* 0x00000005040472a5 */ /* 0x000fe2000f8e003f */
[----:B------:R-:W-:Y:S01]  /*8610*/  LOP3.LUT P0, RZ, R0, 0x1f, RZ, 0xc0, !PT ;  /* 0x0000001f00ff7812 */ /* 0x000fe2000780c0ff */
[----:B------:R-:W-:Y:S01]  /*8620*/  USHF.L.U32 UR7, UR7, UR6, URZ ;  /* 0x0000000607077299 */ /* 0x000fe2000800063f */
[----:B------:R-:W-:Y:S01]  /*8630*/  BSSY B0, `(.L_x_170) ;  /* 0x00000bf000007945 */ /* 0x000fe20003800000 */
[----:B------:R-:W-:Y:S01]  /*8640*/  USHF.L.U32 UR18, UR8, UR6, URZ ;  /* 0x0000000608127299 */ /* 0x000fe2000800063f */
[----:B------:R-:W-:Y:S01]  /*8650*/  IMAD.MOV.U32 R15, RZ, RZ, 0x1 ;  /* 0x00000001ff0f7424 */ /* 0x000fe200078e00ff */
[----:B------:R-:W-:Y:S01]  /*8660*/  LOP3.LUT R16, R4, 0x2, RZ, 0xfc, !PT ;  /* 0x0000000204107812 */ /* 0x000fe200078efcff */
[----:B------:R-:W-:Y:S01]  /*8670*/  ULDC UR6, c[0x0][0x14] ;  /* 0x0000050000067ab9 */ /* 0x000fe20000000800 */
[----:B------:R-:W-:Y:S01]  /*8680*/  PLOP3.LUT P0, PT, P0, P2, PT, 0x8a, 0x0 ;  /* 0x000000000000781c */ /* 0x000fe20000705172 */
[----:B------:R-:W-:Y:S01]  /*8690*/  UIMAD.WIDE.U32 UR20, UR4, UR6, URZ ;  /* 0x00000006041472a5 */ /* 0x000fe2000f8e003f */
[----:B------:R-:W-:Y:S01]  /*86a0*/  IMAD.MOV.U32 R13, RZ, RZ, RZ ;  /* 0x000000ffff0d7224 */ /* 0x000fe200078e00ff */
[----:B------:R-:W-:-:S02]  /*86b0*/  UIMAD UR13, UR5, UR6, URZ ;  /* 0x00000006050d72a4 */ /* 0x000fc4000f8e023f */
[----:B------:R-:W-:Y:S01]  /*86c0*/  ULOP3.LUT UR17, URZ, UR7, URZ, 0x33, !UPT ;  /* 0x000000073f117292 */ /* 0x000fe2000f8e333f */
[----:B0-----:R-:W-:Y:S01]  /*86d0*/  VIADD R5, R5, 0x3f ;  /* 0x0000003f05057836 */ /* 0x001fe20000000000 */
[----:B------:R-:W-:Y:S01]  /*86e0*/  UIADD3 UR13, UR21, UR13, URZ ;  /* 0x0000000d150d7290 */ /* 0x000fe2000fffe03f */
[----:B------:R-:W-:-:S03]  /*86f0*/  ULDC.64 UR22, c[0x0][0x198] ;  /* 0x0000660000167ab9 */ /* 0x000fc60000000a00 */
[----:B------:R-:W-:-:S04]  /*8700*/  SHF.R.S32.HI R8, RZ, 0x1f, R5 ;  /* 0x0000001fff087819 */ /* 0x000fc80000011405 */
[----:B------:R-:W-:Y:S01]  /*8710*/  LEA.HI R8, R8, R5, RZ, 0x6 ;  /* 0x0000000508087211 */ /* 0x000fe200078f30ff */
[----:B------:R-:W-:-:S03]  /*8720*/  IMAD.MOV.U32 R5, RZ, RZ, 0x1 ;  /* 0x00000001ff057424 */ /* 0x000fc600078e00ff */
[----:B------:R-:W-:-:S05]  /*8730*/  SHF.R.S32.HI R12, RZ, 0x6, R8 ;  /* 0x00000006ff0c7819 */ /* 0x000fca0000011408 */
[----:B------:R-:W-:-:S07]  /*8740*/  VIADD R0, R12, 0x1 ;  /* 0x000000010c007836 */ /* 0x000fce0000000000 */
.L_x_182:
[----:B------:R-:W-:-:S03]  /*8750*/  UMOV UR4, 0xffffffff ;  /* 0xffffffff00047882 */ /* 0x000fc60000000000 */
[----:B------:R-:W-:Y:S05]  /*8760*/  BRA.DIV UR4, `(.L_x_171) ;  /* 0x00000012049c7947 */ /* 0x000fea000b800000 */
[----:B------:R-:W-:-:S13]  /*8770*/  ELECT P1, URZ, PT ;  /* 0x00000000003f782f */ /* 0x000fda0003820000 */
.L_x_200:
[----:B------:R-:W0:Y:S01]  /*8780*/  LDC R7, c[0x0][0x28c] ;  /* 0x0000a300ff077b82 */ /* 0x000e220000000800 */
[----:B------:R-:W-:Y:S01]  /*8790*/  BSSY B1, `(.L_x_172) ;  /* 0x0000037000017945 */ /* 0x000fe20003800000 */
[----:B0-----:R-:W-:-:S13]  /*87a0*/  ISETP.LT.OR P1, PT, R7, 0x1, !P1 ;  /* 0x000000010700780c */ /* 0x001fda0004f21670 */
[----:B------:R-:W-:Y:S05]  /*87b0*/  @P1 BRA `(.L_x_173) ;  /* 0x0000000000d01947 */ /* 0x000fea0003800000 */
[----:B------:R-:W-:Y:S02]  /*87c0*/  IMAD.SHL.U32 R14, R14, 0x40, RZ ;  /* 0x000000400e0e7824 */ /* 0x000fe400078e00ff */
[----:B------:R-:W-:Y:S02]  /*87d0*/  IMAD.SHL.U32 R17, R11, 0x100, RZ ;  /* 0x000001000b117824 */ /* 0x000fe400078e00ff */
[----:B------:R-:W-:Y:S02]  /*87e0*/  IMAD.MOV.U32 R20, RZ, RZ, RZ ;  /* 0x000000ffff147224 */ /* 0x000fe400078e00ff */
[----:B------:R-:W-:Y:S02]  /*87f0*/  IMAD.MOV.U32 R7, RZ, RZ, R0 ;  /* 0x000000ffff077224 */ /* 0x000fe400078e0000 */
[----:B------:R-:W-:Y:S02]  /*8800*/  IMAD.MOV.U32 R8, RZ, RZ, R5 ;  /* 0x000000ffff087224 */ /* 0x000fe400078e0005 */
[----:B------:R-:W-:-:S07]  /*8810*/  IMAD.MOV.U32 R9, RZ, RZ, R13 ;  /* 0x000000ffff097224 */ /* 0x000fce00078e000d */
.L_x_177:
[----:B------:R-:W0:Y:S01]  /*8820*/  S2R R11, SR_CgaCtaId ;  /* 0x00000000000b7919 */ /* 0x000e220000008800 */
[----:B------:R-:W-:-:S04]  /*8830*/  MOV R10, 0x400 ;  /* 0x00000400000a7802 */ /* 0x000fc80000000f00 */
[----:B0-----:R-:W-:Y:S02]  /*8840*/  LEA R18, R11, R10, 0x18 ;  /* 0x0000000a0b127211 */ /* 0x001fe400078ec0ff */
[----:B------:R-:W-:Y:S01]  /*8850*/  SHF.L.U32 R10, R8, 0x1f, RZ ;  /* 0x0000001f080a7819 */ /* 0x000fe200000006ff */
[----:B------:R-:W0:Y:S02]  /*8860*/  @!P2 LDC R11, c[0x0][0x500] ;  /* 0x00014000ff0bab82 */ /* 0x000e240000000800 */
[----:B------:R-:W-:-:S04]  /*8870*/  IMAD R19, R9, 0x8, R18 ;  /* 0x0000000809137824 */ /* 0x000fc800078e0212 */
[----:B------:R-:W1:Y:S02]  /*8880*/  SYNCS.PHASECHK.TRANS64.TRYWAIT P1, [R19+URZ+0x58], R10 ;  /* 0x0000580a130075a7 */ /* 0x000e64000802017f */
[----:B-1----:R-:W-:Y:S05]  /*8890*/  @!P1 BRA `(.L_x_174) ;  /* 0x0000001000709947 */ /* 0x002fea0003800000 */
.L_x_201:
[----:B-1----:R-:W-:Y:S01]  /*88a0*/  PRMT R10, R16, 0x9910, RZ ;  /* 0x00009910100a7816 */ /* 0x002fe200000000ff */
[----:B0-----:R0:W-:Y:S03]  /*88b0*/  @!P2 SYNCS.ARRIVE.TRANS64 RZ, [R19+URZ], R11 ;  /* 0x0000000b13ffa9a7 */ /* 0x0011e6000800003f */
[----:B------:R-:W-:-:S13]  /*88c0*/  ISETP.NE.AND P1, PT, R10, 0x2, PT ;  /* 0x000000020a00780c */ /* 0x000fda0003f25270 */
[----:B0-----:R-:W-:Y:S05]  /*88d0*/  @P1 BRA `(.L_x_175) ;  /* 0x0000000000041947 */ /* 0x001fea0003800000 */
[----:B------:R-:W-:Y:S01]  /*88e0*/  BPT.TRAP 0x1 ;  /* 0x000000040000795c */ /* 0x000fe20000300000 */
.L_x_175:
[----:B------:R-:W-:Y:S05]  /*88f0*/  @P0 BRA `(.L_x_176) ;  /* 0x0000000000040947 */ /* 0x000fea0003800000 */
[----:B------:R-:W-:Y:S01]  /*8900*/  BPT.TRAP 0x1 ;  /* 0x000000040000795c */ /* 0x000fe20000300000 */
.L_x_176:
[--C-:B------:R-:W-:Y:S01]  /*8910*/  IMAD R10, R9, 0x4000, R18.reuse ;  /* 0x00004000090a7824 */ /* 0x100fe200078e0212 */
[----:B------:R-:W-:Y:S01]  /*8920*/  R2UR UR9, R19 ;  /* 0x00000000130972ca */ /* 0x000fe200000e0000 */
[----:B------:R-:W-:Y:S01]  /*8930*/  IMAD R18, R9, 0x1000, R18 ;  /* 0x0000100009127824 */ /* 0x000fe200078e0212 */
[----:B------:R-:W-:Y:S01]  /*8940*/  UIADD3 UR4, UP0, UR22, 0xf0, URZ ;  /* 0x000000f016047890 */ /* 0x000fe2000ff1e03f */
[----:B------:R-:W-:Y:S01]  /*8950*/  VIADD R7, R7, 0xffffffff ;  /* 0xffffffff07077836 */ /* 0x000fe20000000000 */
[----:B------:R-:W-:Y:S01]  /*8960*/  R2UR UR5, R10 ;  /* 0x000000000a0572ca */ /* 0x000fe200000e0000 */
[----:B------:R-:W-:Y:S01]  /*8970*/  UIADD3 UR24, UP1, UR22, 0x1f0, URZ ;  /* 0x000001f016187890 */ /* 0x000fe2000ff3e03f */
[----:B------:R-:W-:Y:S01]  /*8980*/  R2UR UR8, R18 ;  /* 0x00000000120872ca */ /* 0x000fe200000e0000 */
[----:B------:R-:W-:Y:S01]  /*8990*/  VIADD R9, R9, 0x1 ;  /* 0x0000000109097836 */ /* 0x000fe20000000000 */
[----:B------:R-:W-:Y:S01]  /*89a0*/  R2UR UR11, R17 ;  /* 0x00000000110b72ca */ /* 0x000fe200000e0000 */
[----:B------:R-:W-:Y:S01]  /*89b0*/  UIADD3.X UR25, URZ, UR23, URZ, UP1, !UPT ;  /* 0x000000173f197290 */ /* 0x000fe20008ffe43f */
[----:B------:R-:W-:Y:S01]  /*89c0*/  R2UR UR10, R20 ;  /* 0x00000000140a72ca */ /* 0x000fe200000e0000 */
[----:B------:R-:W-:Y:S01]  /*89d0*/  UMOV UR6, 0x0 ;  /* 0x0000000000067882 */ /* 0x000fe20000000000 */
[----:B------:R-:W-:Y:S01]  /*89e0*/  R2UR UR12, R6 ;  /* 0x00000000060c72ca */ /* 0x000fe200000e0000 */
[----:B------:R-:W-:Y:S01]  /*89f0*/  UMOV UR7, 0x10000000 ;  /* 0x1000000000077882 */ /* 0x000fe20000000000 */
[----:B------:R-:W-:Y:S01]  /*8a00*/  R2UR UR19, R14 ;  /* 0x000000000e1372ca */ /* 0x000fe200000e0000 */
[----:B------:R-:W-:Y:S01]  /*8a10*/  VIADD R20, R20, 0x40 ;  /* 0x0000004014147836 */ /* 0x000fe20000000000 */
[----:B------:R-:W-:Y:S01]  /*8a20*/  ISETP.GT.AND P4, PT, R7, 0x1, PT ;  /* 0x000000010700780c */ /* 0x000fe20003f84270 */
[----:B------:R-:W-:Y:S01]  /*8a30*/  UIADD3 UR14, UR5, 0x180, URZ ;  /* 0x00000180050e7890 */ /* 0x000fe2000fffe03f */
[----:B------:R-:W-:Y:S01]  /*8a40*/  ISETP.NE.AND P1, PT, R9, 0xb, PT ;  /* 0x0000000b0900780c */ /* 0x000fe20003f25270 */
[----:B------:R-:W-:-:S02]  /*8a50*/  UIADD3.X UR5, URZ, UR23, URZ, UP0, !UPT ;  /* 0x000000173f057290 */ /* 0x000fc400087fe43f */
[----:B------:R-:W-:Y:S01]  /*8a60*/  UIADD3 UR15, UR8, 0x2c180, URZ ;  /* 0x0002c180080f7890 */ /* 0x000fe2000fffe03f */
[----:B------:R-:W-:Y:S02]  /*8a70*/  SEL R11, RZ, 0x1, P1 ;  /* 0x00000001ff0b7807 */ /* 0x000fe40000800000 */
[----:B------:R-:W-:Y:S01]  /*8a80*/  UMOV UR8, UR14 ;  /* 0x0000000e00087c82 */ /* 0x000fe20008000000 */
[----:B------:R-:W-:Y:S02]  /*8a90*/  SEL R9, R9, RZ, P1 ;  /* 0x000000ff09097207 */ /* 0x000fe40000800000 */
[----:B------:R-:W-:Y:S01]  /*8aa0*/  LOP3.LUT R8, R8, R11, RZ, 0x3c, !PT ;  /* 0x0000000b08087212 */ /* 0x000fe200078e3cff */
[----:B------:R0:W-:Y:S02]  /*8ab0*/  UTMALDG.3D [UR8], [UR4], desc[UR6] ;  /* 0x00000608040075b4 */ /* 0x0001e40008011000 */
[----:B0-----:R-:W-:Y:S01]  /*8ac0*/  UMOV UR8, UR15 ;  /* 0x0000000f00087c82 */ /* 0x001fe20008000000 */
[----:B------:R-:W-:-:S02]  /*8ad0*/  UMOV UR11, UR19 ;  /* 0x00000013000b7c82 */ /* 0x000fc40008000000 */
[----:B------:R0:W-:Y:S02]  /*8ae0*/  UTMALDG.3D [UR8], [UR24], desc[UR6] ;  /* 0x00000608180075b4 */ /* 0x0001e40008011000 */
[----:B0-----:R-:W-:Y:S05]  /*8af0*/  @P4 BRA `(.L_x_177) ;  /* 0xfffffffc00484947 */ /* 0x001fea000383ffff */
.L_x_173:
[----:B------:R-:W-:Y:S05]  /*8b00*/  BSYNC B1 ;  /* 0x0000000000017941 */ /* 0x000fea0003800000 */
.L_x_172:
[----:B------:R-:W-:Y:S01]  /*8b10*/  LOP3.LUT P4, RZ, R15, 0xff, RZ, 0xc0, !PT ;  /* 0x000000ff0fff7812 */ /* 0x000fe2000788c0ff */
[----:B------:R-:W-:Y:S01]  /*8b20*/  IMAD.IADD R13, R12, 0x1, R13 ;  /* 0x000000010c0d7824 */ /* 0x000fe200078e020d */
[----:B------:R-:W-:Y:S01]  /*8b30*/  IADD3 R2, P5, R2, UR20, RZ ;  /* 0x0000001402027c10 */ /* 0x000fe2000ffbe0ff */
[----:B------:R-:W-:Y:S01]  /*8b40*/  ULDC.64 UR4, c[0x0][0x650] ;  /* 0x0001940000047ab9 */ /* 0x000fe20000000a00 */
[----:B------:R-:W-:Y:S01]  /*8b50*/  BSSY B1, `(.L_x_178) ;  /* 0x000006a000017945 */ /* 0x000fe20003800000 */
[----:B------:R-:W-:Y:S01]  /*8b60*/  IMAD.MOV.U32 R11, RZ, RZ, -0x1 ;  /* 0xffffffffff0b7424 */ /* 0x000fe200078e00ff */
[----:B------:R-:W-:Y:S01]  /*8b70*/  ISETP.GT.U32.AND P1, PT, R13, 0xa, PT ;  /* 0x0000000a0d00780c */ /* 0x000fe20003f24070 */
[----:B------:R-:W-:Y:S01]  /*8b80*/  IMAD.MOV.U32 R14, RZ, RZ, -0x1 ;  /* 0xffffffffff0e7424 */ /* 0x000fe200078e00ff */
[----:B------:R-:W-:Y:S02]  /*8b90*/  IADD3.X R3, R3, UR13, RZ, P5, !PT ;  /* 0x0000000d03037c10 */ /* 0x000fe4000affe4ff */
[----:B------:R-:W-:-:S02]  /*8ba0*/  ISETP.LT.U32.AND P1, PT, R12, 0xb, P1 ;  /* 0x0000000b0c00780c */ /* 0x000fc40000f21070 */
[----:B------:R-:W-:Y:S01]  /*8bb0*/  PRMT R15, RZ, 0x7610, R15 ;  /* 0x00007610ff0f7816 */ /* 0x000fe2000000000f */
[----:B------:R-:W0:Y:S01]  /*8bc0*/  @P4 S2R R7, SR_CgaCtaId ;  /* 0x0000000000074919 */ /* 0x000e220000008800 */
[----:B------:R-:W-:-:S04]  /*8bd0*/  @P4 MOV R6, 0x400 ;  /* 0x0000040000064802 */ /* 0x000fc80000000f00 */
[----:B0-----:R-:W-:Y:S01]  /*8be0*/  @P4 LEA R8, R7, R6, 0x18 ;  /* 0x0000000607084211 */ /* 0x001fe200078ec0ff */
[----:B------:R-:W-:Y:S01]  /*8bf0*/  IMAD.WIDE.U32 R6, R13, -0x45d1745d, RZ ;  /* 0xba2e8ba30d067825 */ /* 0x000fe200078e00ff */
[----:B------:R-:W-:Y:S02]  /*8c00*/  SEL R6, RZ, 0x1, !P1 ;  /* 0x00000001ff067807 */ /* 0x000fe40004800000 */
[----:B------:R-:W-:Y:S01]  /*8c10*/  ISETP.GE.U32.AND P1, PT, R2, UR4, PT ;  /* 0x0000000402007c0c */ /* 0x000fe2000bf26070 */
[----:B------:R0:W-:Y:S01]  /*8c20*/  @P4 SYNCS.ARRIVE.TRANS64.A1T0 RZ, [R8+URZ+0xc8], RZ ;  /* 0x0000c8ff08ff49a7 */ /* 0x0001e2000810003f */
[----:B------:R-:W-:Y:S02]  /*8c30*/  ISETP.GE.U32.AND P4, PT, R12, 0xb, PT ;  /* 0x0000000b0c00780c */ /* 0x000fe40003f86070 */
[----:B------:R-:W-:Y:S02]  /*8c40*/  ISETP.GE.U32.AND.EX P1, PT, R3, UR5, PT, P1 ;  /* 0x0000000503007c0c */ /* 0x000fe4000bf26110 */
[----:B------:R-:W-:Y:S01]  /*8c50*/  LOP3.LUT R5, R5, R6, RZ, 0x3c, !PT ;  /* 0x0000000605057212 */ /* 0x000fe200078e3cff */
[----:B------:R-:W-:Y:S01]  /*8c60*/  IMAD.MOV.U32 R6, RZ, RZ, -0x1 ;  /* 0xffffffffff067424 */ /* 0x000fe200078e00ff */
[----:B0-----:R-:W-:-:S02]  /*8c70*/  SHF.R.U32.HI R8, RZ, 0x3, R7 ;  /* 0x00000003ff087819 */ /* 0x001fc40000011607 */
[----:B------:R-:W-:-:S03]  /*8c80*/  PRMT R7, RZ, 0x7610, R7 ;  /* 0x00007610ff077816 */ /* 0x000fc60000000007 */
[----:B------:R-:W-:Y:S02]  /*8c90*/  IMAD R13, R8, -0xb, R13 ;  /* 0xfffffff5080d7824 */ /* 0x000fe400078e020d */
[----:B------:R-:W-:Y:S02]  /*8ca0*/  @P4 LOP3.LUT R5, R5, 0x1, R8, 0x78, !PT ;  /* 0x0000000105054812 */ /* 0x000fe400078e7808 */
[----:B------:R-:W-:Y:S05]  /*8cb0*/  @P1 BRA `(.L_x_179) ;  /* 0x00000004004c1947 */ /* 0x000fea0003800000 */
[----:B------:R-:W-:Y:S01]  /*8cc0*/  ULDC.64 UR4, c[0x0][0x628] ;  /* 0x00018a0000047ab9 */ /* 0x000fe20000000a00 */
[----:B------:R-:W0:Y:S01]  /*8cd0*/  S2R R17, SR_CTAID.X ;  /* 0x0000000000117919 */ /* 0x000e220000002500 */
[----:B------:R-:W-:Y:S01]  /*8ce0*/  ISETP.NE.U32.AND P1, PT, RZ, UR4, PT ;  /* 0x00000004ff007c0c */ /* 0x000fe2000bf25070 */
[----:B------:R-:W-:Y:S01]  /*8cf0*/  ULDC UR7, c[0x0][0x630] ;  /* 0x00018c0000077ab9 */ /* 0x000fe20000000800 */
[----:B------:R-:W-:Y:S01]  /*8d00*/  IMAD.MOV.U32 R6, RZ, RZ, R2 ;  /* 0x000000ffff067224 */ /* 0x000fe200078e0002 */
[----:B------:R-:W1:Y:S01]  /*8d10*/  S2R R14, SR_CTAID.Y ;  /* 0x00000000000e7919 */ /* 0x000e620000002600 */
[----:B------:R-:W-:Y:S01]  /*8d20*/  ISETP.NE.AND.EX P1, PT, RZ, UR5, PT, P1 ;  /* 0x00000005ff007c0c */ /* 0x000fe2000bf25310 */
[----:B------:R-:W-:-:S12]  /*8d30*/  IMAD.MOV.U32 R7, RZ, RZ, R3 ;  /* 0x000000ffff077224 */ /* 0x000fd800078e0003 */
[----:B------:R-:W-:Y:S05]  /*8d40*/  @!P1 BRA `(.L_x_180) ;  /* 0x0000000000289947 */ /* 0x000fea0003800000 */
[----:B------:R-:W-:Y:S02]  /*8d50*/  ULDC UR6, c[0x0][0x634] ;  /* 0x00018d0000067ab9 */ /* 0x000fe40000000800 */
[----:B------:R-:W-:-:S05]  /*8d60*/  IADD3 R11, P1, R2, UR6, RZ ;  /* 0x00000006020b7c10 */ /* 0x000fca000ff3e0ff */
[----:B------:R-:W-:-:S04]  /*8d70*/  IMAD.X R19, RZ, RZ, R3, P1 ;  /* 0x000000ffff137224 */ /* 0x000fc800008e0603 */
[----:B------:R-:W-:-:S04]  /*8d80*/  IMAD.WIDE.U32 R8, R19, UR4, RZ ;  /* 0x0000000413087c25 */ /* 0x000fc8000f8e00ff */
[----:B------:R-:W-:-:S04]  /*8d90*/  IMAD.WIDE.U32 R8, P1, R11, UR5, R8 ;  /* 0x000000050b087c25 */ /* 0x000fc8000f820008 */
[----:B------:R-:W-:-:S04]  /*8da0*/  IMAD.WIDE.U32 R10, R11, UR4, RZ ;  /* 0x000000040b0a7c25 */ /* 0x000fc8000f8e00ff */
[----:B------:R-:W-:Y:S01]  /*8db0*/  IMAD.X R7, RZ, RZ, RZ, P1 ;  /* 0x000000ffff077224 */ /* 0x000fe200008e06ff */
[----:B------:R-:W-:Y:S01]  /*8dc0*/  IADD3 RZ, P1, R11, R8, RZ ;  /* 0x000000080bff7210 */ /* 0x000fe20007f3e0ff */
[----:B------:R-:W-:-:S04]  /*8dd0*/  IMAD.MOV.U32 R6, RZ, RZ, R9 ;  /* 0x000000ffff067224 */ /* 0x000fc800078e0009 */
[----:B------:R-:W-:-:S08]  /*8de0*/  IMAD.WIDE.U32.X R6, R19, UR5, R6, P1 ;  /* 0x0000000513067c25 */ /* 0x000fd000088e0406 */
.L_x_180:
[--C-:B------:R-:W-:Y:S01]  /*8df0*/  SHF.R.U64 R10, R6, UR7, R7.reuse ;  /* 0x00000007060a7c19 */ /* 0x100fe20008001207 */
[----:B------:R-:W-:Y:S01]  /*8e00*/  ULDC.64 UR4, c[0x0][0x620] ;  /* 0x0001880000047ab9 */ /* 0x000fe20000000a00 */
[----:B------:R-:W-:Y:S01]  /*8e10*/  SHF.R.U32.HI R6, RZ, UR7, R7 ;  /* 0x00000007ff067c19 */ /* 0x000fe20008011607 */
[----:B------:R-:W2:Y:S01]  /*8e20*/  LDC R22, c[0x0][0x144] ;  /* 0x00005100ff167b82 */ /* 0x000ea20000000800 */
[----:B------:R-:W-:Y:S01]  /*8e30*/  IADD3 R9, P1, RZ, -R10, RZ ;  /* 0x8000000aff097210 */ /* 0x000fe20007f3e0ff */
[----:B------:R-:W-:Y:S01]  /*8e40*/  ULDC.64 UR8, c[0x0][0x640] ;  /* 0x0001900000087ab9 */ /* 0x000fe20000000a00 */
[----:B0-----:R-:W-:Y:S01]  /*8e50*/  I2FP.F32.U32 R11, R17 ;  /* 0x00000011000b7245 */ /* 0x001fe20000201000 */
[----:B------:R-:W-:Y:S02]  /*8e60*/  ULDC UR6, c[0x0][0x608] ;  /* 0x0001820000067ab9 */ /* 0x000fe40000000800 */
[----:B------:R-:W-:Y:S01]  /*8e70*/  IMAD.X R6, RZ, RZ, ~R6, P1 ;  /* 0x000000ffff067224 */ /* 0x000fe200008e0e06 */
[----:B------:R-:W-:Y:S01]  /*8e80*/  ISETP.NE.U32.AND P1, PT, RZ, UR8, PT ;  /* 0x00000008ff007c0c */ /* 0x000fe2000bf25070 */
[----:B------:R-:W0:Y:S02]  /*8e90*/  LDC R19, c[0x0][0x148] ;  /* 0x00005200ff137b82 */ /* 0x000e240000000800 */
[----:B------:R-:W-:Y:S01]  /*8ea0*/  IMAD R8, R6, UR4, RZ ;  /* 0x0000000406087c24 */ /* 0x000fe2000f8e02ff */
[----:B------:R-:W-:Y:S01]  /*8eb0*/  ISETP.NE.AND.EX P1, PT, RZ, UR9, PT, P1 ;  /* 0x00000009ff007c0c */ /* 0x000fe2000bf25310 */
[----:B------:R-:W-:Y:S01]  /*8ec0*/  IMAD.WIDE.U32 R6, R9, UR4, R2 ;  /* 0x0000000409067c25 */ /* 0x000fe2000f8e0002 */
[----:B------:R-:W-:-:S03]  /*8ed0*/  ULDC UR4, c[0x0][0x150] ;  /* 0x0000540000047ab9 */ /* 0x000fc60000000800 */
[----:B------:R-:W-:Y:S02]  /*8ee0*/  IMAD R9, R9, UR5, R8 ;  /* 0x0000000509097c24 */ /* 0x000fe4000f8e0208 */
[----:B------:R-:W-:Y:S01]  /*8ef0*/  FMUL R8, R11, UR4 ;  /* 0x000000040b087c20 */ /* 0x000fe20008400000 */
[----:B------:R-:W-:Y:S01]  /*8f00*/  ULDC UR4, c[0x0][0x618] ;  /* 0x0001860000047ab9 */ /* 0x000fe20000000800 */
[----:B------:R-:W-:Y:S01]  /*8f10*/  ULDC UR5, c[0x0][0x154] ;  /* 0x0000550000057ab9 */ /* 0x000fe20000000800 */
[----:B------:R-:W-:-:S03]  /*8f20*/  IMAD.IADD R7, R7, 0x1, R9 ;  /* 0x0000000107077824 */ /* 0x000fc600078e0209 */
[----:B------:R-:W3:Y:S02]  /*8f30*/  F2I.U32.TRUNC.NTZ R8, R8 ;  /* 0x0000000800087305 */ /* 0x000ee4000020f000 */
[----:B------:R-:W-:Y:S02]  /*8f40*/  SHF.R.U64 R11, R6, UR4, R7 ;  /* 0x00000004060b7c19 */ /* 0x000fe40008001207 */
[----:B-1----:R-:W-:-:S05]  /*8f50*/  I2FP.F32.U32 R6, R14 ;  /* 0x0000000e00067245 */ /* 0x002fca0000201000 */
[----:B------:R-:W-:Y:S01]  /*8f60*/  FMUL R21, R6, UR5 ;  /* 0x0000000506157c20 */ /* 0x000fe20008400000 */
[----:B------:R-:W-:Y:S01]  /*8f70*/  SHF.R.U32.HI R6, RZ, UR4, R7 ;  /* 0x00000004ff067c19 */ /* 0x000fe20008011607 */
[----:B------:R-:W-:-:S03]  /*8f80*/  ULDC UR4, c[0x0][0x658] ;  /* 0x0001960000047ab9 */ /* 0x000fc60000000800 */
[--C-:B------:R-:W-:Y:S01]  /*8f90*/  SHF.R.U64 R20, R11, UR6, R6.reuse ;  /* 0x000000060b147c19 */ /* 0x100fe20008001206 */
[----:B------:R-:W1:Y:S01]  /*8fa0*/  F2I.U32.TRUNC.NTZ R21, R21 ;  /* 0x0000001500157305 */ /* 0x000e62000020f000 */
[----:B------:R-:W-:Y:S01]  /*8fb0*/  SHF.R.U32.HI R7, RZ, UR6, R6 ;  /* 0x00000006ff077c19 */ /* 0x000fe20008011606 */
[----:B---3--:R-:W-:-:S03]  /*8fc0*/  IMAD.MOV R8, RZ, RZ, -R8 ;  /* 0x000000ffff087224 */ /* 0x008fc600078e0a08 */
[----:B------:R-:W-:Y:S01]  /*8fd0*/  SHF.R.U64 R18, R20, UR4, R7 ;  /* 0x0000000414127c19 */ /* 0x000fe20008001207 */
[----:B--2---:R-:W-:Y:S01]  /*8fe0*/  IMAD R17, R22, R8, R17 ;  /* 0x0000000816117224 */ /* 0x004fe200078e0211 */
[----:B------:R-:W-:-:S03]  /*8ff0*/  SHF.R.U32.HI R23, RZ, UR4, R7 ;  /* 0x00000004ff177c19 */ /* 0x000fc60008011607 */
[----:B------:R-:W-:Y:S02]  /*9000*/  IMAD.MOV.U32 R6, RZ, RZ, R18 ;  /* 0x000000ffff067224 */ /* 0x000fe400078e0012 */
[----:B------:R-:W-:Y:S01]  /*9010*/  IMAD.MOV.U32 R7, RZ, RZ, R23 ;  /* 0x000000ffff077224 */ /* 0x000fe200078e0017 */
[----:B-1----:R-:W-:Y:S06]  /*9020*/  @!P1 BRA `(.L_x_181) ;  /* 0x0000000000289947 */ /* 0x002fec0003800000 */
[----:B------:R-:W-:Y:S02]  /*9030*/  ULDC UR4, c[0x0][0x64c] ;  /* 0x0001930000047ab9 */ /* 0x000fe40000000800 */
[----:B------:R-:W-:-:S05]  /*9040*/  IADD3 R7, P1, R18, UR4, RZ ;  /* 0x0000000412077c10 */ /* 0x000fca000ff3e0ff */
[----:B------:R-:W-:-:S04]  /*9050*/  IMAD.X R23, RZ, RZ, R23, P1 ;  /* 0x000000ffff177224 */ /* 0x000fc800008e0617 */
[----:B------:R-:W-:-:S04]  /*9060*/  IMAD.WIDE.U32 R8, R23, UR8, RZ ;  /* 0x0000000817087c25 */ /* 0x000fc8000f8e00ff */
[----:B------:R-:W-:-:S04]  /*9070*/  IMAD.WIDE.U32 R8, P1, R7, UR9, R8 ;  /* 0x0000000907087c25 */ /* 0x000fc8000f820008 */
[----:B------:R-:W-:-:S04]  /*9080*/  IMAD.WIDE.U32 R6, R7, UR8, RZ ;  /* 0x0000000807067c25 */ /* 0x000fc8000f8e00ff */
[----:B------:R-:W-:Y:S01]  /*9090*/  IMAD.MOV.U32 R6, RZ, RZ, R9 ;  /* 0x000000ffff067224 */ /* 0x000fe200078e0009 */
[----:B------:R-:W-:Y:S01]  /*90a0*/  IADD3 RZ, P4, R7, R8, RZ ;  /* 0x0000000807ff7210 */ /* 0x000fe20007f9e0ff */
[----:B------:R-:W-:-:S04]  /*90b0*/  IMAD.X R7, RZ, RZ, RZ, P1 ;  /* 0x000000ffff077224 */ /* 0x000fc800008e06ff */
[----:B------:R-:W-:-:S08]  /*90c0*/  IMAD.WIDE.U32.X R6, R23, UR9, R6, P4 ;  /* 0x0000000917067c25 */ /* 0x000fd0000a0e0406 */
.L_x_181:
[----:B------:R-:W-:Y:S01]  /*90d0*/  ULDC UR4, c[0x0][0x648] ;  /* 0x0001920000047ab9 */ /* 0x000fe20000000800 */
[----:B------:R-:W-:Y:S01]  /*90e0*/  LOP3.LUT R20, R20, UR17, RZ, 0xc0, !PT ;  /* 0x0000001114147c12 */ /* 0x000fe2000f8ec0ff */
[----:B------:R-:W-:Y:S01]  /*90f0*/  IMAD.MOV R21, RZ, RZ, -R21 ;  /* 0x000000ffff157224 */ /* 0x000fe200078e0a15 */
[----:B------:R-:W-:Y:S01]  /*9100*/  SHF.R.U64 R7, R6, UR4, R7 ;  /* 0x0000000406077c19 */ /* 0x000fe20008001207 */
[----:B------:R-:W-:Y:S01]  /*9110*/  ULDC UR4, c[0x0][0x638] ;  /* 0x00018e0000047ab9 */ /* 0x000fe20000000800 */
[----:B------:R-:W-:Y:S01]  /*9120*/  LOP3.LUT R11, R11, UR16, RZ, 0xc0, !PT ;  /* 0x000000100b0b7c12 */ /* 0x000fe2000f8ec0ff */
[----:B0-----:R-:W-:Y:S01]  /*9130*/  @P3 IMAD R17, R19, R21, R14 ;  /* 0x0000001513113224 */ /* 0x001fe200078e020e */
[----:B------:R-:W-:Y:S01]  /*9140*/  ULDC UR5, c[0x0][0x610] ;  /* 0x0001840000057ab9 */ /* 0x000fe20000000800 */
[----:B------:R-:W-:Y:S02]  /*9150*/  IMAD.MOV R9, RZ, RZ, -R7 ;  /* 0x000000ffff097224 */ /* 0x000fe400078e0a07 */
[----:B------:R-:W-:-:S02]  /*9160*/  IMAD R20, R7, UR18, R20 ;  /* 0x0000001207147c24 */ /* 0x000fc4000f8e0214 */
[----:B------:R-:W-:Y:S01]  /*9170*/  IMAD R18, R9, UR4, R18 ;  /* 0x0000000409127c24 */ /* 0x000fe2000f8e0212 */
[----:B------:R-:W-:Y:S01]  /*9180*/  ULDC UR4, c[0x0][0x600] ;  /* 0x0001800000047ab9 */ /* 0x000fe20000000800 */
[----:B------:R-:W-:Y:S02]  /*9190*/  IMAD R17, R20, UR5, R17 ;  /* 0x0000000514117c24 */ /* 0x000fe4000f8e0211 */
[----:B------:R-:W-:Y:S02]  /*91a0*/  IMAD R18, R18, UR4, R11 ;  /* 0x0000000412127c24 */ /* 0x000fe4000f8e020b */
[----:B------:R-:W-:Y:S02]  /*91b0*/  IMAD.MOV.U32 R7, RZ, RZ, 0x1 ;  /* 0x00000001ff077424 */ /* 0x000fe400078e00ff */
[----:B------:R-:W-:Y:S01]  /*91c0*/  IMAD.MOV.U32 R6, RZ, RZ, R10 ;  /* 0x000000ffff067224 */ /* 0x000fe200078e000a */
[----:B------:R-:W-:Y:S02]  /*91d0*/  SEL R14, R18, R17, !P3 ;  /* 0x00000011120e7207 */ /* 0x000fe40005800000 */
[----:B------:R-:W-:-:S07]  /*91e0*/  SEL R11, R17, R18, !P3 ;  /* 0x00000012110b7207 */ /* 0x000fce0005800000 */
.L_x_179:
[----:B------:R-:W-:Y:S05]  /*91f0*/  BSYNC B1 ;  /* 0x0000000000017941 */ /* 0x000fea0003800000 */
.L_x_178:
[----:B------:R-:W-:-:S13]  /*9200*/  LOP3.LUT P1, RZ, R7, 0xff, RZ, 0xc0, !PT ;  /* 0x000000ff07ff7812 */ /* 0x000fda000782c0ff */
[----:B------:R-:W-:Y:S05]  /*9210*/  @P1 BRA `(.L_x_182) ;  /* 0xfffffff4004c1947 */ /* 0x000fea000383ffff */
[----:B------:R-:W-:Y:S05]  /*9220*/  BSYNC B0 ;  /* 0x0000000000007941 */ /* 0x000fea0003800000 */
.L_x_170:
[----:B------:R-:W-:-:S03]  /*9230*/  UMOV UR4, 0xffffffff ;  /* 0xffffffff00047882 */ /* 0x000fc60000000000 */
[----:B------:R-:W-:Y:S05]  /*9240*/  BRA.DIV UR4, `(.L_x_183) ;  /* 0x0000000a04187947 */ /* 0x000fea000b800000 */
[----:B------:R-:W-:-:S13]  /*9250*/  ELECT P0, URZ, PT ;  /* 0x00000000003f782f */ /* 0x000fda0003800000 */
.L_x_204:
[----:B------:R-:W-:Y:S04]  /*9260*/  BSSY B0, `(.L_x_184) ;  /* 0x000006a000007945 */ /* 0x000fe80003800000 */
[----:B------:R-:W-:Y:S05]  /*9270*/  @!P0 BRA `(.L_x_185) ;  /* 0x0000000400a08947 */ /* 0x000fea0003800000 */
[----:B------:R-:W-:-:S04]  /*9280*/  LOP3.LUT R4, R4, 0x2, RZ, 0xfc, !PT ;  /* 0x0000000204047812 */ /* 0x000fc800078efcff */
[----:B------:R-:W-:-:S13]  /*9290*/  ISETP.NE.AND P0, PT, R4, 0x3, PT ;  /* 0x000000030400780c */ /* 0x000fda0003f05270 */
[----:B------:R-:W-:Y:S05]  /*92a0*/  @!P0 BRA `(.L_x_186) ;  /* 0x0000000000048947 */ /* 0x000fea0003800000 */
[----:B------:R-:W-:Y:S01]  /*92b0*/  BPT.TRAP 0x1 ;  /* 0x000000040000795c */ /* 0x000fe20000300000 */
.L_x_186:
[----:B------:R-:W0:Y:S01]  /*92c0*/  S2R R3, SR_CgaCtaId ;  /* 0x0000000000037919 */ /* 0x000e220000008800 */
[----:B------:R-:W-:-:S04]  /*92d0*/  MOV R0, 0x400 ;  /* 0x0000040000007802 */ /* 0x000fc80000000f00 */
[----:B0-----:R-:W-:Y:S02]  /*92e0*/  LEA R0, R3, R0, 0x18 ;  /* 0x0000000003007211 */ /* 0x001fe400078ec0ff */
[----:B------:R-:W-:-:S03]  /*92f0*/  SHF.L.U32 R3, R5, 0x1f, RZ ;  /* 0x0000001f05037819 */ /* 0x000fc600000006ff */
[----:B------:R-:W-:-:S04]  /*9300*/  VIADD R0, R0, 0x58 ;  /* 0x0000005800007836 */ /* 0x000fc80000000000 */
[C---:B------:R-:W-:Y:S02]  /*9310*/  IMAD R6, R13.reuse, 0x8, R0 ;  /* 0x000000080d067824 */ /* 0x040fe400078e0200 */
[----:B------:R-:W-:Y:S02]  /*9320*/  VIADD R13, R13, 0x1 ;  /* 0x000000010d0d7836 */ /* 0x000fe40000000000 */
[----:B------:R-:W0:Y:S03]  /*9330*/  SYNCS.PHASECHK.TRANS64.TRYWAIT P0, [R6+URZ], R3 ;  /* 0x00000003060075a7 */ /* 0x000e26000800017f */
[----:B------:R-:W-:-:S04]  /*9340*/  ISETP.NE.AND P1, PT, R13, 0xb, PT ;  /* 0x0000000b0d00780c */ /* 0x000fc80003f25270 */
[----:B------:R-:W-:Y:S02]  /*9350*/  SEL R2, RZ, 0x1, P1 ;  /* 0x00000001ff027807 */ /* 0x000fe40000800000 */
[----:B------:R-:W-:Y:S02]  /*9360*/  SEL R13, R13, RZ, P1 ;  /* 0x000000ff0d0d7207 */ /* 0x000fe40000800000 */
[----:B------:R-:W-:-:S03]  /*9370*/  LOP3.LUT R8, R5, R2, RZ, 0x3c, !PT ;  /* 0x0000000205087212 */ /* 0x000fc600078e3cff */
[----:B------:R-:W-:Y:S01]  /*9380*/  IMAD R7, R13, 0x8, R0 ;  /* 0x000000080d077824 */ /* 0x000fe200078e0200 */
[----:B------:R-:W-:Y:S01]  /*9390*/  SHF.L.U32 R4, R8, 0x1f, RZ ;  /* 0x0000001f08047819 */ /* 0x000fe200000006ff */
[----:B0-----:R-:W-:Y:S06]  /*93a0*/  @!P0 BRA `(.L_x_187) ;  /* 0x0000000400e48947 */ /* 0x001fec0003800000 */
.L_x_205:
[----:B------:R-:W1:Y:S01]  /*93b0*/  SYNCS.PHASECHK.TRANS64.TRYWAIT P0, [R7+URZ], R4 ;  /* 0x00000004070075a7 */ /* 0x000e62000800017f */
[----:B------:R-:W-:-:S05]  /*93c0*/  VIADD R2, R13, 0x1 ;  /* 0x000000010d027836 */ /* 0x000fca0000000000 */
[----:B------:R-:W-:-:S04]  /*93d0*/  ISETP.NE.AND P1, PT, R2, 0xb, PT ;  /* 0x0000000b0200780c */ /* 0x000fc80003f25270 */
[----:B0-----:R-:W-:Y:S02]  /*93e0*/  SEL R3, RZ, 0x1, P1 ;  /* 0x00000001ff037807 */ /* 0x001fe40000800000 */
[----:B------:R-:W-:Y:S02]  /*93f0*/  SEL R9, R2, RZ, P1 ;  /* 0x000000ff02097207 */ /* 0x000fe40000800000 */
[----:B------:R-:W-:-:S03]  /*9400*/  LOP3.LUT R8, R8, R3, RZ, 0x3c, !PT ;  /* 0x0000000308087212 */ /* 0x000fc600078e3cff */
[----:B------:R-:W-:Y:S01]  /*9410*/  IMAD R6, R9, 0x8, R0 ;  /* 0x0000000809067824 */ /* 0x000fe200078e0200 */
[----:B------:R-:W-:Y:S01]  /*9420*/  SHF.L.U32 R5, R8, 0x1f, RZ ;  /* 0x0000001f08057819 */ /* 0x000fe200000006ff */
[----:B-1----:R-:W-:Y:S06]  /*9430*/  @!P0 BRA `(.L_x_188) ;  /* 0x0000000400d48947 */ /* 0x002fec0003800000 */
.L_x_206:
[----:B------:R-:W1:Y:S01]  /*9440*/  SYNCS.PHASECHK.TRANS64.TRYWAIT P0, [R6+URZ], R5 ;  /* 0x00000005060075a7 */ /* 0x000e62000800017f */
[----:B------:R-:W-:-:S05]  /*9450*/  VIADD R2, R9, 0x1 ;  /* 0x0000000109027836 */ /* 0x000fca0000000000 */
[----:B------:R-:W-:-:S04]  /*9460*/  ISETP.NE.AND P1, PT, R2, 0xb, PT ;  /* 0x0000000b0200780c */ /* 0x000fc80003f25270 */
[----:B------:R-:W-:Y:S02]  /*9470*/  SEL R3, RZ, 0x1, P1 ;  /* 0x00000001ff037807 */ /* 0x000fe40000800000 */
[----:B0-----:R-:W-:Y:S02]  /*9480*/  SEL R7, R2, RZ, P1 ;  /* 0x000000ff02077207 */ /* 0x001fe40000800000 */
[----:B------:R-:W-:-:S03]  /*9490*/  LOP3.LUT R8, R8, R3, RZ, 0x3c, !PT ;  /* 0x0000000308087212 */ /* 0x000fc600078e3cff */
[----:B------:R-:W-:Y:S01]  /*94a0*/  IMAD R9, R7, 0x8, R0 ;  /* 0x0000000807097824 */ /* 0x000fe200078e0200 */
[----:B------:R-:W-:Y:S01]  /*94b0*/  SHF.L.U32 R4, R8, 0x1f, RZ ;  /* 0x0000001f08047819 */ /* 0x000fe200000006ff */
[----:B-1----:R-:W-:Y:S06]  /*94c0*/  @!P0 BRA `(.L_x_189) ;  /* 0x0000000400c48947 */ /* 0x002fec0003800000 */
.L_x_207:
[----:B------:R-:W1:Y:S01]  /*94d0*/  SYNCS.PHASECHK.TRANS64.TRYWAIT P0, [R9+URZ], R4 ;  /* 0x00000004090075a7 */ /* 0x000e62000800017f */
[----:B------:R-:W-:-:S05]  /*94e0*/  VIADD R2, R7, 0x1 ;  /* 0x0000000107027836 */ /* 0x000fca0000000000 */
[----:B------:R-:W-:-:S04]  /*94f0*/  ISETP.NE.AND P1, PT, R2, 0xb, PT ;  /* 0x0000000b0200780c */ /* 0x000fc80003f25270 */
[----:B------:R-:W-:Y:S02]  /*9500*/  SEL R3, RZ, 0x1, P1 ;  /* 0x00000001ff037807 */ /* 0x000fe40000800000 */
[----:B------:R-:W-:Y:S02]  /*9510*/  SEL R7, R2, RZ, P1 ;  /* 0x000000ff02077207 */ /* 0x000fe40000800000 */
[----:B------:R-:W-:-:S03]  /*9520*/  LOP3.LUT R8, R8, R3, RZ, 0x3c, !PT ;  /* 0x0000000308087212 */ /* 0x000fc600078e3cff */
[----:B0-----:R-:W-:Y:S01]  /*9530*/  IMAD R6, R7, 0x8, R0 ;  /* 0x0000000807067824 */ /* 0x001fe200078e0200 */
[----:B------:R-:W-:Y:S01]  /*9540*/  SHF.L.U32 R5, R8, 0x1f, RZ ;  /* 0x0000001f08057819 */ /* 0x000fe200000006ff */
[----:B-1----:R-:W-:Y:S06]  /*9550*/  @!P0 BRA `(.L_x_190) ;  /* 0x0000000400b48947 */ /* 0x002fec0003800000 */
.L_x_208:
        /* <DEDUP_REMOVED lines=9> */
.L_x_209:
        /* <DEDUP_REMOVED lines=9> */
.L_x_210:
        /* <DEDUP_REMOVED lines=9> */
.L_x_211:
[----:B------:R-:W1:Y:S01]  /*9710*/  SYNCS.PHASECHK.TRANS64.TRYWAIT P0, [R9+URZ], R4 ;  /* 0x00000004090075a7 */ /* 0x000e62000800017f */
[----:B------:R-:W-:-:S05]  /*9720*/  VIADD R2, R7, 0x1 ;  /* 0x0000000107027836 */ /* 0x000fca0000000000 */
[----:B------:R-:W-:-:S04]  /*9730*/  ISETP.NE.AND P1, PT, R2, 0xb, PT ;  /* 0x0000000b0200780c */ /* 0x000fc80003f25270 */
[----:B------:R-:W-:Y:S02]  /*9740*/  SEL R3, RZ, 0x1, P1 ;  /* 0x00000001ff037807 */ /* 0x000fe40000800000 */
[----:B------:R-:W-:Y:S02]  /*9750*/  SEL R7, R2, RZ, P1 ;  /* 0x000000ff02077207 */ /* 0x000fe40000800000 */
[----:B------:R-:W-:-:S03]  /*9760*/  LOP3.LUT R8, R8, R3, RZ, 0x3c, !PT ;  /* 0x0000000308087212 */ /* 0x000fc600078e3cff */
[----:B------:R-:W-:Y:S01]  /*9770*/  IMAD R10, R7, 0x8, R0 ;  /* 0x00000008070a7824 */ /* 0x000fe200078e0200 */
[----:B0-----:R-:W-:Y:S01]  /*9780*/  SHF.L.U32 R5, R8, 0x1f, RZ ;  /* 0x0000001f08057819 */ /* 0x001fe200000006ff */
[----:B-1----:R-:W-:Y:S06]  /*9790*/  @!P0 BRA `(.L_x_194) ;  /* 0x0000000400748947 */ /* 0x002fec0003800000 */
.L_x_212:
[----:B------:R-:W1:Y:S01]  /*97a0*/  SYNCS.PHASECHK.TRANS64.TRYWAIT P0, [R10+URZ], R5 ;  /* 0x000000050a0075a7 */ /* 0x000e62000800017f */
[----:B------:R-:W-:-:S05]  /*97b0*/  VIADD R2, R7, 0x1 ;  /* 0x0000000107027836 */ /* 0x000fca0000000000 */
[----:B------:R-:W-:-:S04]  /*97c0*/  ISETP.NE.AND P1, PT, R2, 0xb, PT ;  /* 0x0000000b0200780c */ /* 0x000fc80003f25270 */
[----:B------:R-:W-:Y:S02]  /*97d0*/  SEL R3, RZ, 0x1, P1 ;  /* 0x00000001ff037807 */ /* 0x000fe40000800000 */
[----:B------:R-:W-:Y:S02]  /*97e0*/  SEL R7, R2, RZ, P1 ;  /* 0x000000ff02077207 */ /* 0x000fe40000800000 */
[----:B0-----:R-:W-:-:S03]  /*97f0*/  LOP3.LUT R9, R8, R3, RZ, 0x3c, !PT ;  /* 0x0000000308097212 */ /* 0x001fc600078e3cff */
[----:B------:R-:W-:Y:S01]  /*9800*/  IMAD R11, R7, 0x8, R0 ;  /* 0x00000008070b7824 */ /* 0x000fe200078e0200 */
[----:B------:R-:W-:Y:S01]  /*9810*/  SHF.L.U32 R6, R9, 0x1f, RZ ;  /* 0x0000001f09067819 */ /* 0x000fe200000006ff */
[----:B-1----:R-:W-:Y:S06]  /*9820*/  @!P0 BRA `(.L_x_195) ;  /* 0x0000000400648947 */ /* 0x002fec0003800000 */
.L_x_213:
[----:B------:R-:W1:Y:S01]  /*9830*/  SYNCS.PHASECHK.TRANS64.TRYWAIT P0, [R11+URZ], R6 ;  /* 0x000000060b0075a7 */ /* 0x000e62000800017f */
[----:B------:R-:W-:-:S05]  /*9840*/  VIADD R2, R7, 0x1 ;  /* 0x0000000107027836 */ /* 0x000fca0000000000 */
[----:B------:R-:W-:-:S04]  /*9850*/  ISETP.NE.AND P1, PT, R2, 0xb, PT ;  /* 0x0000000b0200780c */ /* 0x000fc80003f25270 */
[----:B------:R-:W-:Y:S02]  /*9860*/  SEL R4, RZ, 0x1, P1 ;  /* 0x00000001ff047807 */ /* 0x000fe40000800000 */
[----:B------:R-:W-:Y:S02]  /*9870*/  SEL R3, R2, RZ, P1 ;  /* 0x000000ff02037207 */ /* 0x000fe40000800000 */
[----:B------:R-:W-:Y:S01]  /*9880*/  LOP3.LUT R4, R9, R4, RZ, 0x3c, !PT ;  /* 0x0000000409047212 */ /* 0x000fe200078e3cff */
[----:B-1----:R-:W-:Y:S06]  /*9890*/  @!P0 BRA `(.L_x_196) ;  /* 0x00000004005c8947 */ /* 0x002fec0003800000 */
.L_x_214:
[----:B------:R-:W-:Y:S01]  /*98a0*/  IMAD R3, R3, 0x8, R0 ;  /* 0x0000000803037824 */ /* 0x000fe200078e0200 */
[----:B------:R-:W-:-:S07]  /*98b0*/  SHF.L.U32 R0, R4, 0x1f, RZ ;  /* 0x0000001f04007819 */ /* 0x000fce00000006ff */
.L_x_197:
[----:B--2---:R2:W3:Y:S02]  /*98c0*/  SYNCS.PHASECHK.TRANS64.TRYWAIT P0, [R3+URZ], R0 ;  /* 0x00000000030075a7 */ /* 0x0044e4000800017f */
[----:B---3--:R-:W-:Y:S05]  /*98d0*/  @!P0 NANOSLEEP.SYNCS 0x989680 ;  /* 0x009896800000895d */ /* 0x008fea0003900000 */
[----:B------:R-:W3:Y:S02]  /*98e0*/  @!P0 SYNCS.PHASECHK.TRANS64 P0, [R3+URZ], R0 ;  /* 0x00000000030085a7 */ /* 0x000ee4000800007f */
[----:B---3--:R-:W-:Y:S05]  /*98f0*/  @!P0 BRA `(.L_x_197) ;  /* 0xfffffffc00f08947 */ /* 0x008fea000383ffff */
.L_x_185:
[----:B------:R-:W-:Y:S05]  /*9900*/  BSYNC B0 ;  /* 0x0000000000007941 */ /* 0x000fea0003800000 */
.L_x_184:
[----:B------:R-:W-:Y:S05]  /*9910*/  EXIT ;  /* 0x000000000000794d */ /* 0x000fea0003800000 */
.L_x_18:
[----:B-1----:R-:W-:-:S04]  /*9920*/  IMAD.U32 R11, RZ, RZ, UR6 ;  /* 0x00000006ff0b7e24 */ /* 0x002fc8000f8e00ff */
[----:B------:R1:W4:Y:S03]  /*9930*/  SYNCS.PHASECHK.TRANS64.TRYWAIT P0, [R11+URZ], R10 ;  /* 0x0000000a0b0075a7 */ /* 0x000326000800017f */
[----:B----4-:R-:W-:Y:S05]  /*9940*/  @!P0 NANOSLEEP.SYNCS 0x989680 ;  /* 0x009896800000895d */ /* 0x010fea0003900000 */
[----:B------:R-:W4:Y:S02]  /*9950*/  @!P0 SYNCS.PHASECHK.TRANS64 P0, [R11+URZ], R10 ;  /* 0x0000000a0b0085a7 */ /* 0x000f24000800007f */
[----:B----4-:R-:W-:Y:S05]  /*9960*/  @!P0 BRA `(.L_x_18) ;  /* 0xfffffffc00ec8947 */ /* 0x010fea000383ffff */
[----:B------:R-:W-:Y:S05]  /*9970*/  BRA `(.L_x_17) ;  /* 0xffffff7c00387947 */ /* 0x000fea000383ffff */
.L_x_24:
[----:B-1----:R-:W-:-:S04]  /*9980*/  IMAD.U32 R12, RZ, RZ, UR12 ;  /* 0x0000000cff0c7e24 */ /* 0x002fc8000f8e00ff */
[----:B------:R1:W4:Y:S03]  /*9990*/  SYNCS.PHASECHK.TRANS64.TRYWAIT P0, [R12+URZ], R11 ;  /* 0x0000000b0c0075a7 */ /* 0x000326000800017f */
[----:B----4-:R-:W-:Y:S05]  /*99a0*/  @!P0 NANOSLEEP.SYNCS 0x989680 ;  /* 0x009896800000895d */ /* 0x010fea0003900000 */
[----:B------:R-:W4:Y:S02]  /*99b0*/  @!P0 SYNCS.PHASECHK.TRANS64 P0, [R12+URZ], R11 ;  /* 0x0000000b0c0085a7 */ /* 0x000f24000800007f */
[----:B----4-:R-:W-:Y:S05]  /*99c0*/  @!P0 BRA `(.L_x_24) ;  /* 0xfffffffc00ec8947 */ /* 0x010fea000383ffff */
[----:B------:R-:W-:Y:S05]  /*99d0*/  BRA `(.L_x_23) ;  /* 0xffffff8400a47947 */ /* 0x000fea000383ffff */
.L_x_171:
[----:B------:R-:W-:Y:S01]  /*99e0*/  BSSY B1, `(.L_x_198) ;  /* 0x0000006000017945 */ /* 0x000fe20003800000 */
[----:B------:R-:W-:-:S07]  /*99f0*/  IMAD.MOV.U32 R7, RZ, RZ, -0x1 ;  /* 0xffffffffff077424 */ /* 0x000fce00078e00ff */
[----:B------:R-:W-:Y:S05]  /*9a00*/  WARPSYNC.COLLECTIVE R7, `(.L_x_199) ;  /* 0x00000000070c7348 */ /* 0x000fea0003c00000 */
[----:B------:R-:W-:Y:S02]  /*9a10*/  ELECT P1, UR62, PT ;  /* 0x00000000003e782f */ /* 0x000fe40003820000 */
[----:B------:R-:W-:Y:S01]  /*9a20*/  MOV R7, UR62 ;  /* 0x0000003e00077c02 */ /* 0x000fe20008000f00 */
[----:B------:R-:W-:Y:S10]  /*9a30*/  ENDCOLLECTIVE ;  /* 0x000000000000791b */ /* 0x000ff40003800000 */
.L_x_199:
[----:B------:R-:W-:Y:S05]  /*9a40*/  BSYNC B1 ;  /* 0x0000000000017941 */ /* 0x000fea0003800000 */
.L_x_198:
[----:B------:R-:W-:Y:S05]  /*9a50*/  BRA `(.L_x_200) ;  /* 0xffffffec00487947 */ /* 0x000fea000383ffff */
.L_x_174:
[----:B-1----:R1:W2:Y:S02]  /*9a60*/  SYNCS.PHASECHK.TRANS64.TRYWAIT P1, [R19+URZ+0x58], R10 ;  /* 0x0000580a130075a7 */ /* 0x0022a4000802017f */
[----:B--2---:R-:W-:Y:S05]  /*9a70*/  @!P1 NANOSLEEP.SYNCS 0x989680 ;  /* 0x009896800000995d */ /* 0x004fea0003900000 */
[----:B------:R-:W2:Y:S02]  /*9a80*/  @!P1 SYNCS.PHASECHK.TRANS64 P1, [R19+URZ+0x58], R10 ;  /* 0x0000580a130095a7 */ /* 0x000ea4000802007f */
[----:B--2---:R-:W-:Y:S05]  /*9a90*/  @!P1 BRA `(.L_x_174) ;  /* 0xfffffffc00f09947 */ /* 0x004fea000383ffff */
[----:B------:R-:W-:Y:S05]  /*9aa0*/  BRA `(.L_x_201) ;  /* 0xffffffec007c7947 */ /* 0x000fea000383ffff */
.L_x_183:
[----:B------:R-:W-:Y:S01]  /*9ab0*/  BSSY B0, `(.L_x_202) ;  /* 0x0000006000007945 */ /* 0x000fe20003800000 */
[----:B------:R-:W-:-:S07]  /*9ac0*/  IMAD.MOV.U32 R7, RZ, RZ, -0x1 ;  /* 0xffffffffff077424 */ /* 0x000fce00078e00ff */
[----:B------:R-:W-:Y:S05]  /*9ad0*/  WARPSYNC.COLLECTIVE R7, `(.L_x_203) ;  /* 0x00000000070c7348 */ /* 0x000fea0003c00000 */
[----:B------:R-:W-:Y:S02]  /*9ae0*/  ELECT P1, UR62, PT ;  /* 0x00000000003e782f */ /* 0x000fe40003820000 */
[----:B------:R-:W-:Y:S01]  /*9af0*/  MOV R7, UR62 ;  /* 0x0000003e00077c02 */ /* 0x000fe20008000f00 */
[----:B------:R-:W-:Y:S10]  /*9b00*/  ENDCOLLECTIVE ;  /* 0x000000000000791b */ /* 0x000ff40003800000 */
.L_x_203:
[----:B------:R-:W-:Y:S05]  /*9b10*/  BSYNC B0 ;  /* 0x0000000000007941 */ /* 0x000fea0003800000 */
.L_x_202:
[----:B------:R-:W-:Y:S01]  /*9b20*/  PLOP3.LUT P0, PT, P1, PT, PT, 0x80, 0x0 ;  /* 0x000000000000781c */ /* 0x000fe20000f0f070 */
[----:B------:R-:W-:-:S12]  /*9b30*/  BRA `(.L_x_204) ;  /* 0xfffffff400c87947 */ /* 0x000fd8000383ffff */
.L_x_187:
[----:B0-----:R0:W1:Y:S02]  /*9b40*/  SYNCS.PHASECHK.TRANS64.TRYWAIT P0, [R6+URZ], R3 ;  /* 0x00000003060075a7 */ /* 0x001064000800017f */
[----:B-1----:R-:W-:Y:S05]  /*9b50*/  @!P0 NANOSLEEP.SYNCS 0x989680 ;  /* 0x009896800000895d */ /* 0x002fea0003900000 */
[----:B------:R-:W1:Y:S02]  /*9b60*/  @!P0 SYNCS.PHASECHK.TRANS64 P0, [R6+URZ], R3 ;  /* 0x00000003060085a7 */ /* 0x000e64000800007f */
[----:B-1----:R-:W-:Y:S05]  /*9b70*/  @!P0 BRA `(.L_x_187) ;  /* 0xfffffffc00f08947 */ /* 0x002fea000383ffff */
[----:B------:R-:W-:Y:S05]  /*9b80*/  BRA `(.L_x_205) ;  /* 0xfffffff800087947 */ /* 0x000fea000383ffff */
.L_x_188:
[----:B0-----:R0:W1:Y:S02]  /*9b90*/  SYNCS.PHASECHK.TRANS64.TRYWAIT P0, [R7+URZ], R4 ;  /* 0x00000004070075a7 */ /* 0x001064000800017f */
[----:B-1----:R-:W-:Y:S05]  /*9ba0*/  @!P0 NANOSLEEP.SYNCS 0x989680 ;  /* 0x009896800000895d */ /* 0x002fea0003900000 */
[----:B------:R-:W1:Y:S02]  /*9bb0*/  @!P0 SYNCS.PHASECHK.TRANS64 P0, [R7+URZ], R4 ;  /* 0x00000004070085a7 */ /* 0x000e64000800007f */
[----:B-1----:R-:W-:Y:S05]  /*9bc0*/  @!P0 BRA `(.L_x_188) ;  /* 0xfffffffc00f08947 */ /* 0x002fea000383ffff */
[----:B------:R-:W-:Y:S05]  /*9bd0*/  BRA `(.L_x_206) ;  /* 0xfffffff800187947 */ /* 0x000fea000383ffff */
.L_x_189:
[----:B0-----:R0:W1:Y:S02]  /*9be0*/  SYNCS.PHASECHK.TRANS64.TRYWAIT P0, [R6+URZ], R5 ;  /* 0x00000005060075a7 */ /* 0x001064000800017f */
[----:B-1----:R-:W-:Y:S05]  /*9bf0*/  @!P0 NANOSLEEP.SYNCS 0x989680 ;  /* 0x009896800000895d */ /* 0x002fea0003900000 */
[----:B------:R-:W1:Y:S02]  /*9c00*/  @!P0 SYNCS.PHASECHK.TRANS64 P0, [R6+URZ], R5 ;  /* 0x00000005060085a7 */ /* 0x000e64000800007f */
[----:B-1----:R-:W-:Y:S05]  /*9c10*/  @!P0 BRA `(.L_x_189) ;  /* 0xfffffffc00f08947 */ /* 0x002fea000383ffff */
[----:B------:R-:W-:Y:S05]  /*9c20*/  BRA `(.L_x_207) ;  /* 0xfffffff800287947 */ /* 0x000fea000383ffff */
.L_x_190:
[----:B0-----:R0:W1:Y:S02]  /*9c30*/  SYNCS.PHASECHK.TRANS64.TRYWAIT P0, [R9+URZ], R4 ;  /* 0x00000004090075a7 */ /* 0x001064000800017f */
[----:B-1----:R-:W-:Y:S05]  /*9c40*/  @!P0 NANOSLEEP.SYNCS 0x989680 ;  /* 0x009896800000895d */ /* 0x002fea0003900000 */
[----:B------:R-:W1:Y:S02]  /*9c50*/  @!P0 SYNCS.PHASECHK.TRANS64 P0, [R9+URZ], R4 ;  /* 0x00000004090085a7 */ /* 0x000e64000800007f */
[----:B-1----:R-:W-:Y:S05]  /*9c60*/  @!P0 BRA `(.L_x_190) ;  /* 0xfffffffc00f08947 */ /* 0x002fea000383ffff */
[----:B------:R-:W-:Y:S05]  /*9c70*/  BRA `(.L_x_208) ;  /* 0xfffffff800387947 */ /* 0x000fea000383ffff */
.L_x_191:
[----:B0-----:R0:W1:Y:S02]  /*9c80*/  SYNCS.PHASECHK.TRANS64.TRYWAIT P0, [R6+URZ], R5 ;  /* 0x00000005060075a7 */ /* 0x001064000800017f */
[----:B-1----:R-:W-:Y:S05]  /*9c90*/  @!P0 NANOSLEEP.SYNCS 0x989680 ;  /* 0x009896800000895d */ /* 0x002fea0003900000 */
[----:B------:R-:W1:Y:S02]  /*9ca0*/  @!P0 SYNCS.PHASECHK.TRANS64 P0, [R6+URZ], R5 ;  /* 0x00000005060085a7 */ /* 0x000e64000800007f */
[----:B-1----:R-:W-:Y:S05]  /*9cb0*/  @!P0 BRA `(.L_x_191) ;  /* 0xfffffffc00f08947 */ /* 0x002fea000383ffff */
[----:B------:R-:W-:Y:S05]  /*9cc0*/  BRA `(.L_x_209) ;  /* 0xfffffff800487947 */ /* 0x000fea000383ffff */
.L_x_192:
[----:B0-----:R0:W1:Y:S02]  /*9cd0*/  SYNCS.PHASECHK.TRANS64.TRYWAIT P0, [R9+URZ], R4 ;  /* 0x00000004090075a7 */ /* 0x001064000800017f */
[----:B-1----:R-:W-:Y:S05]  /*9ce0*/  @!P0 NANOSLEEP.SYNCS 0x989680 ;  /* 0x009896800000895d */ /* 0x002fea0003900000 */
[----:B------:R-:W1:Y:S02]  /*9cf0*/  @!P0 SYNCS.PHASECHK.TRANS64 P0, [R9+URZ], R4 ;  /* 0x00000004090085a7 */ /* 0x000e64000800007f */
[----:B-1----:R-:W-:Y:S05]  /*9d00*/  @!P0 BRA `(.L_x_192) ;  /* 0xfffffffc00f08947 */ /* 0x002fea000383ffff */
[----:B------:R-:W-:Y:S05]  /*9d10*/  BRA `(.L_x_210) ;  /* 0xfffffff800587947 */ /* 0x000fea000383ffff */
.L_x_193:
[----:B0-----:R0:W1:Y:S02]  /*9d20*/  SYNCS.PHASECHK.TRANS64.TRYWAIT P0, [R6+URZ], R5 ;  /* 0x00000005060075a7 */ /* 0x001064000800017f */
[----:B-1----:R-:W-:Y:S05]  /*9d30*/  @!P0 NANOSLEEP.SYNCS 0x989680 ;  /* 0x009896800000895d */ /* 0x002fea0003900000 */
[----:B------:R-:W1:Y:S02]  /*9d40*/  @!P0 SYNCS.PHASECHK.TRANS64 P0, [R6+URZ], R5 ;  /* 0x00000005060085a7 */ /* 0x000e64000800007f */
[----:B-1----:R-:W-:Y:S05]  /*9d50*/  @!P0 BRA `(.L_x_193) ;  /* 0xfffffffc00f08947 */ /* 0x002fea000383ffff */
[----:B------:R-:W-:Y:S05]  /*9d60*/  BRA `(.L_x_211) ;  /* 0xfffffff800687947 */ /* 0x000fea000383ffff */
.L_x_194:
[----:B0-----:R0:W1:Y:S02]  /*9d70*/  SYNCS.PHASECHK.TRANS64.TRYWAIT P0, [R9+URZ], R4 ;  /* 0x00000004090075a7 */ /* 0x001064000800017f */
[----:B-1----:R-:W-:Y:S05]  /*9d80*/  @!P0 NANOSLEEP.SYNCS 0x989680 ;  /* 0x009896800000895d */ /* 0x002fea0003900000 */
[----:B------:R-:W1:Y:S02]  /*9d90*/  @!P0 SYNCS.PHASECHK.TRANS64 P0, [R9+URZ], R4 ;  /* 0x00000004090085a7 */ /* 0x000e64000800007f */
[----:B-1----:R-:W-:Y:S05]  /*9da0*/  @!P0 BRA `(.L_x_194) ;  /* 0xfffffffc00f08947 */ /* 0x002fea000383ffff */
[----:B------:R-:W-:Y:S05]  /*9db0*/  BRA `(.L_x_212) ;  /* 0xfffffff800787947 */ /* 0x000fea000383ffff */
.L_x_195:
[----:B0-----:R0:W1:Y:S02]  /*9dc0*/  SYNCS.PHASECHK.TRANS64.TRYWAIT P0, [R10+URZ], R5 ;  /* 0x000000050a0075a7 */ /* 0x001064000800017f */
[----:B-1----:R-:W-:Y:S05]  /*9dd0*/  @!P0 NANOSLEEP.SYNCS 0x989680 ;  /* 0x009896800000895d */ /* 0x002fea0003900000 */
[----:B------:R-:W1:Y:S02]  /*9de0*/  @!P0 SYNCS.PHASECHK.TRANS64 P0, [R10+URZ], R5 ;  /* 0x000000050a0085a7 */ /* 0x000e64000800007f */
[----:B-1----:R-:W-:Y:S05]  /*9df0*/  @!P0 BRA `(.L_x_195) ;  /* 0xfffffffc00f08947 */ /* 0x002fea000383ffff */
[----:B------:R-:W-:Y:S05]  /*9e00*/  BRA `(.L_x_213) ;  /* 0xfffffff800887947 */ /* 0x000fea000383ffff */
.L_x_196:
[----:B-1----:R1:W2:Y:S02]  /*9e10*/  SYNCS.PHASECHK.TRANS64.TRYWAIT P0, [R11+URZ], R6 ;  /* 0x000000060b0075a7 */ /* 0x0022a4000800017f */
[----:B--2---:R-:W-:Y:S05]  /*9e20*/  @!P0 NANOSLEEP.SYNCS 0x989680 ;  /* 0x009896800000895d */ /* 0x004fea0003900000 */
[----:B------:R-:W2:Y:S02]  /*9e30*/  @!P0 SYNCS.PHASECHK.TRANS64 P0, [R11+URZ], R6 ;  /* 0x000000060b0085a7 */ /* 0x000ea4000800007f */
[----:B--2---:R-:W-:Y:S05]  /*9e40*/  @!P0 BRA `(.L_x_196) ;  /* 0xfffffffc00f08947 */ /* 0x004fea000383ffff */
[----:B------:R-:W-:Y:S05]  /*9e50*/  BRA `(.L_x_214) ;  /* 0xfffffff800907947 */ /* 0x000fea000383ffff */
.L_x_215:
[----:B------:R-:W-:-:S00]  /*9e60*/  BRA `(.L_x_215) ;  /* 0xfffffffc00fc7947 */ /* 0x000fc0000383ffff */
[----:B------:R-:W-:-:S00]  /*9e70*/  NOP ;  /* 0x0000000000007918 */ /* 0x000fc00000000000 */
        /* <DEDUP_REMOVED lines=8> */
.L_x_216:


//--------------------- .nv.shared._ZN7cutlass13device_kernelINS_4gemm6kernel13GemmUniversalIN4cute5tupleIJiiiiEEENS1_10collective13CollectiveMmaINS1_37MainloopSm90TmaGmmaWarpSpecializedFP8ILi11ENS5_IJNS4_1CILi1EEESB_SB_EEENS1_35KernelTmaWarpSpecializedCooperativeEEENS5_IJNSA_ILi256EEENSA_ILi64EEESG_EEENS_12float_e4m3_tENS5_IJlSB_lEEESI_SJ_NS4_8TiledMMAINS4_8MMA_AtomIJNS4_4SM904GMMA30MMA_64x64x32_F32E4M3E4M3_SS_TNILNSN_7ScaleInE1ELSP_1EEEEEENS4_6LayoutINS5_IJNSA_ILi2EEESB_SB_EEENS5_IJSB_NSA_ILi0EEESV_EEEEENS5_IJNS4_10UnderscoreESY_SY_EEEEENS4_13SM90_TMA_LOADENS4_14ComposedLayoutINS4_7SwizzleILi2ELi4ELi3EEENS4_18smem_ptr_flag_bitsILi8EEENSS_INS5_IJNSA_ILi8EEESG_EEENS5_IJSG_SB_EEEEEEEvNS4_8identityES11_S1B_vS1C_EENS_8epilogue10collective6detail29Sm90TmaWarpSpecializedAdapterINS1F_15DefaultEpilogueISI_SJ_SJ_NS1E_6thread17LinearCombinationISI_Li1EffLNS1J_9ScaleType4KindE0ELNS_15FloatRoundStyleE2ESI_EENS1_15EpilogueDefaultEEEEEvvEEEEvNT_6ParamsE --------------------------
	.section	.nv.shared._ZN7cutlass13device_kernelINS_4gemm6kernel13GemmUniversalIN4cute5tupleIJiiiiEEENS1_10collective13CollectiveMmaINS1_37MainloopSm90TmaGmmaWarpSpecializedFP8ILi11ENS5_IJNS4_1CILi1EEESB_SB_EEENS1_35KernelTmaWarpSpecializedCooperativeEEENS5_IJNSA_ILi256EEENSA_ILi64EEESG_EEENS_12float_e4m3_tENS5_IJlSB_lEEESI_SJ_NS4_8TiledMMAINS4_8MMA_AtomIJNS4_4SM904GMMA30MMA_64x64x32_F32E4M3E4M3_SS_TNILNSN_7ScaleInE1ELSP_1EEEEEENS4_6LayoutINS5_IJNSA_ILi2EEESB_SB_EEENS5_IJSB_NSA_ILi0EEESV_EEEEENS5_IJNS4_10UnderscoreESY_SY_EEEEENS4_13SM90_TMA_LOADENS4_14ComposedLayoutINS4_7SwizzleILi2ELi4ELi3EEENS4_18smem_ptr_flag_bitsILi8EEENSS_INS5_IJNSA_ILi8EEESG_EEENS5_IJSG_SB_EEEEEEEvNS4_8identityES11_S1B_vS1C_EENS_8epilogue10collective6detail29Sm90TmaWarpSpecializedAdapterINS1F_15DefaultEpilogueISI_SJ_SJ_NS1E_6thread17LinearCombinationISI_Li1EffLNS1J_9ScaleType4KindE0ELNS_15FloatRoundStyleE2ESI_EENS1_15EpilogueDefaultEEEEEvvEEEEvNT_6ParamsE,"aw",@nobits
	.sectionflags	@""
	.align	16
	.zero		1024


//--------------------- .nv.shared.reserved.0     --------------------------
	.section	.nv.shared.reserved.0,"aw",@nobits
	.weak		__nv_reservedSMEM_offset_0_alias
	.size		__nv_reservedSMEM_offset_0_alias, 0, 0
	.other		__nv_reservedSMEM_offset_0_alias,@"STO_CUDA_RESERVED_SHARED STV_DEFAULT"
__nv_reservedSMEM_offset_0_alias:
	.zero		0


//--------------------- .nv.global                --------------------------
	.section	.nv.global,"aw",@nobits
.nv.global:
	.type		_ZN40_INTERNAL_133cf6ae_4_k_cu_0824cf58_169624cute1_E,@object
	.size		_ZN40_INTERNAL_133cf6ae_4_k_cu_0824cf58_169624cute1_E,(_ZN40_INTERNAL_133cf6ae_4_k_cu_0824cf58_169624cuda3std3__45__cpo6cbeginE - _ZN40_INTERNAL_133cf6ae_4_k_cu_0824cf58_169624cute1_E)
_ZN40_INTERNAL_133cf6ae_4_k_cu_0824cf58_169624cute1_E:
	.zero		1
	.type		_ZN40_INTERNAL_133cf6ae_4_k_cu_0824cf58_169624cuda3std3__45__cpo6cbeginE,@object
	.size		_ZN40_INTERNAL_133cf6ae_4_k_cu_0824cf58_169624cuda3std3__45__cpo6cbeginE,(_ZN40_INTERNAL_133cf6ae_4_k_cu_0824cf58_169624cuda3std3__48in_placeE - _ZN40_INTERNAL_133cf6ae_4_k_cu_0824cf58_169624cuda3std3__45__cpo6cbeginE)
_ZN40_INTERNAL_133cf6ae_4_k_cu_0824cf58_169624cuda3std3__45__cpo6cbeginE:
	.zero		1
	.type		_ZN40_INTERNAL_133cf6ae_4_k_cu_0824cf58_169624cuda3std3__48in_placeE,@object
	.size		_ZN40_INTERNAL_133cf6ae_4_k_cu_0824cf58_169624cuda3std3__48in_placeE,(_ZN40_INTERNAL_133cf6ae_4_k_cu_0824cf58_169624cuda3std6ranges3__45__cpo9iter_moveE - _ZN40_INTERNAL_133cf6ae_4_k_cu_0824cf58_169624cuda3std3__48in_placeE)
_ZN40_INTERNAL_133cf6ae_4_k_cu_0824cf58_169624cuda3std3__48in_placeE:
	.zero		1
	.type		_ZN40_INTERNAL_133cf6ae_4_k_cu_0824cf58_169624cuda3std6ranges3__45__cpo9iter_moveE,@object
	.size		_ZN40_INTERNAL_133cf6ae_4_k_cu_0824cf58_169624cuda3std6ranges3__45__cpo9iter_moveE,(_ZN40_INTERNAL_133cf6ae_4_k_cu_0824cf58_169624cuda3std3__45__cpo5beginE - _ZN40_INTERNAL_133cf6ae_4_k_cu_0824cf58_169624cuda3std6ranges3__45__cpo9iter_moveE)
_ZN40_INTERNAL_133cf6ae_4_k_cu_0824cf58_169624cuda3std6ranges3__45__cpo9iter_moveE:
	.zero		1
	.type		_ZN40_INTERNAL_133cf6ae_4_k_cu_0824cf58_169624cuda3std3__45__cpo5beginE,@object
	.size		_ZN40_INTERNAL_133cf6ae_4_k_cu_0824cf58_169624cuda3std3__45__cpo5beginE,(_ZN40_INTERNAL_133cf6ae_4_k_cu_0824cf58_169624cuda3std3__442_GLOBAL__N__133cf6ae_4_k_cu_0824cf58_169626ignoreE - _ZN40_INTERNAL_133cf6ae_4_k_cu_0824cf58_169624cuda3std3__45__cpo5beginE)
_ZN40_INTERNAL_133cf6ae_4_k_cu_0824cf58_169624cuda3std3__45__cpo5beginE:
	.zero		1
	.type		_ZN40_INTERNAL_133cf6ae_4_k_cu_0824cf58_169624cuda3std3__442_GLOBAL__N__133cf6ae_4_k_cu_0824cf58_169626ignoreE,@object
	.size		_ZN40_INTERNAL_133cf6ae_4_k_cu_0824cf58_169624cuda3std3__442_GLOBAL__N__133cf6ae_4_k_cu_0824cf58_169626ignoreE,(_ZN40_INTERNAL_133cf6ae_4_k_cu_0824cf58_169624cute7productE - _ZN40_INTERNAL_133cf6ae_4_k_cu_0824cf58_169624cuda3std3__442_GLOBAL__N__133cf6ae_4_k_cu_0824cf58_169626ignoreE)
_ZN40_INTERNAL_133cf6ae_4_k_cu_0824cf58_169624cuda3std3__442_GLOBAL__N__133cf6ae_4_k_cu_0824cf58_169626ignoreE:
	.zero		1
	.type		_ZN40_INTERNAL_133cf6ae_4_k_cu_0824cf58_169624cute7productE,@object
	.size		_ZN40_INTERNAL_133cf6ae_4_k_cu_0824cf58_169624cute7productE,(_ZN40_INTERNAL_133cf6ae_4_k_cu_0824cf58_169624cuda3std3__45__cpo3endE - _ZN40_INTERNAL_133cf6ae_4_k_cu_0824cf58_169624cute7productE)
_ZN40_INTERNAL_133cf6ae_4_k_cu_0824cf58_169624cute7productE:
	.zero		1
	.type		_ZN40_INTERNAL_133cf6ae_4_k_cu_0824cf58_169624cuda3std3__45__cpo3endE,@object
	.size		_ZN40_INTERNAL_133cf6ae_4_k_cu_0824cf58_169624cuda3std3__45__cpo3endE,(_ZN40_INTERNAL_133cf6ae_4_k_cu_0824cf58_169624cuda3std3__419piecewise_constructE - _ZN40_INTERNAL_133cf6ae_4_k_cu_0824cf58_169624cuda3std3__45__cpo3endE)
_ZN40_INTERNAL_133cf6ae_4_k_cu_0824cf58_169624cuda3std3__45__cpo3endE:
	.zero		1
	.type		_ZN40_INTERNAL_133cf6ae_4_k_cu_0824cf58_169624cuda3std3__419piecewise_constructE,@object
	.size		_ZN40_INTERNAL_133cf6ae_4_k_cu_0824cf58_169624cuda3std3__419piecewise_constructE,(_ZN40_INTERNAL_133cf6ae_4_k_cu_0824cf58_169624cuda3std3__45__cpo4cendE - _ZN40_INTERNAL_133cf6ae_4_k_cu_0824cf58_169624cuda3std3__419piecewise_constructE)
_ZN40_INTERNAL_133cf6ae_4_k_cu_0824cf58_169624cuda3std3__419piecewise_constructE:
	.zero		1
	.type		_ZN40_INTERNAL_133cf6ae_4_k_cu_0824cf58_169624cuda3std3__45__cpo4cendE,@object
	.size		_ZN40_INTERNAL_133cf6ae_4_k_cu_0824cf58_169624cuda3std3__45__cpo4cendE,(_ZN40_INTERNAL_133cf6ae_4_k_cu_0824cf58_169624cuda3std6ranges3__45__cpo4swapE - _ZN40_INTERNAL_133cf6ae_4_k_cu_0824cf58_169624cuda3std3__45__cpo4cendE)
_ZN40_INTERNAL_133cf6ae_4_k_cu_0824cf58_169624cuda3std3__45__cpo4cendE:
	.zero		1
	.type		_ZN40_INTERNAL_133cf6ae_4_k_cu_0824cf58_169624cuda3std6ranges3__45__cpo4swapE,@object
	.size		_ZN40_INTERNAL_133cf6ae_4_k_cu_0824cf58_169624cuda3std6ranges3__45__cpo4swapE,(.L_7 - _ZN40_INTERNAL_133cf6ae_4_k_cu_0824cf58_169624cuda3std6ranges3__45__cpo4swapE)
_ZN40_INTERNAL_133cf6ae_4_k_cu_0824cf58_169624cuda3std6ranges3__45__cpo4swapE:
	.zero		1
.L_7:


//--------------------- .nv.constant0._ZN7cutlass13device_kernelINS_4gemm6kernel13GemmUniversalIN4cute5tupleIJiiiiEEENS1_10collective13CollectiveMmaINS1_37MainloopSm90TmaGmmaWarpSpecializedFP8ILi11ENS5_IJNS4_1CILi1EEESB_SB_EEENS1_35KernelTmaWarpSpecializedCooperativeEEENS5_IJNSA_ILi256EEENSA_ILi64EEESG_EEENS_12float_e4m3_tENS5_IJlSB_lEEESI_SJ_NS4_8TiledMMAINS4_8MMA_AtomIJNS4_4SM904GMMA30MMA_64x64x32_F32E4M3E4M3_SS_TNILNSN_7ScaleInE1ELSP_1EEEEEENS4_6LayoutINS5_IJNSA_ILi2EEESB_SB_EEENS5_IJSB_NSA_ILi0EEESV_EEEEENS5_IJNS4_10UnderscoreESY_SY_EEEEENS4_13SM90_TMA_LOADENS4_14ComposedLayoutINS4_7SwizzleILi2ELi4ELi3EEENS4_18smem_ptr_flag_bitsILi8EEENSS_INS5_IJNSA_ILi8EEESG_EEENS5_IJSG_SB_EEEEEEEvNS4_8identityES11_S1B_vS1C_EENS_8epilogue10collective6detail29Sm90TmaWarpSpecializedAdapterINS1F_15DefaultEpilogueISI_SJ_SJ_NS1E_6thread17LinearCombinationISI_Li1EffLNS1J_9ScaleType4KindE0ELNS_15FloatRoundStyleE2ESI_EENS1_15EpilogueDefaultEEEEEvvEEEEvNT_6ParamsE --------------------------
	.section	.nv.constant0._ZN7cutlass13device_kernelINS_4gemm6kernel13GemmUniversalIN4cute5tupleIJiiiiEEENS1_10collective13CollectiveMmaINS1_37MainloopSm90TmaGmmaWarpSpecializedFP8ILi11ENS5_IJNS4_1CILi1EEESB_SB_EEENS1_35KernelTmaWarpSpecializedCooperativeEEENS5_IJNSA_ILi256EEENSA_ILi64EEESG_EEENS_12float_e4m3_tENS5_IJlSB_lEEESI_SJ_NS4_8TiledMMAINS4_8MMA_AtomIJNS4_4SM904GMMA30MMA_64x64x32_F32E4M3E4M3_SS_TNILNSN_7ScaleInE1ELSP_1EEEEEENS4_6LayoutINS5_IJNSA_ILi2EEESB_SB_EEENS5_IJSB_NSA_ILi0EEESV_EEEEENS5_IJNS4_10UnderscoreESY_SY_EEEEENS4_13SM90_TMA_LOADENS4_14ComposedLayoutINS4_7SwizzleILi2ELi4ELi3EEENS4_18smem_ptr_flag_bitsILi8EEENSS_INS5_IJNSA_ILi8EEESG_EEENS5_IJSG_SB_EEEEEEEvNS4_8identityES11_S1B_vS1C_EENS_8epilogue10collective6detail29Sm90TmaWarpSpecializedAdapterINS1F_15DefaultEpilogueISI_SJ_SJ_NS1E_6thread17LinearCombinationISI_Li1EffLNS1J_9ScaleType4KindE0ELNS_15FloatRoundStyleE2ESI_EENS1_15EpilogueDefaultEEEEEvvEEEEvNT_6ParamsE,"a",@progbits
	.sectionflags	@""
	.align	4
.nv.constant0._ZN7cutlass13device_kernelINS_4gemm6kernel13GemmUniversalIN4cute5tupleIJiiiiEEENS1_10collective13CollectiveMmaINS1_37MainloopSm90TmaGmmaWarpSpecializedFP8ILi11ENS5_IJNS4_1CILi1EEESB_SB_EEENS1_35KernelTmaWarpSpecializedCooperativeEEENS5_IJNSA_ILi256EEENSA_ILi64EEESG_EEENS_12float_e4m3_tENS5_IJlSB_lEEESI_SJ_NS4_8TiledMMAINS4_8MMA_AtomIJNS4_4SM904GMMA30MMA_64x64x32_F32E4M3E4M3_SS_TNILNSN_7ScaleInE1ELSP_1EEEEEENS4_6LayoutINS5_IJNSA_ILi2EEESB_SB_EEENS5_IJSB_NSA_ILi0EEESV_EEEEENS5_IJNS4_10UnderscoreESY_SY_EEEEENS4_13SM90_TMA_LOADENS4_14ComposedLayoutINS4_7SwizzleILi2ELi4ELi3EEENS4_18smem_ptr_flag_bitsILi8EEENSS_INS5_IJNSA_ILi8EEESG_EEENS5_IJSG_SB_EEEEEEEvNS4_8identityES11_S1B_vS1C_EENS_8epilogue10collective6detail29Sm90TmaWarpSpecializedAdapterINS1F_15DefaultEpilogueISI_SJ_SJ_NS1E_6thread17LinearCombinationISI_Li1EffLNS1J_9ScaleType4KindE0ELNS_15FloatRoundStyleE2ESI_EENS1_15EpilogueDefaultEEEEEvvEEEEvNT_6ParamsE:
	.zero		1664


//--------------------- SYMBOLS --------------------------

	.type		.nv.reservedSmem.offset0,@object
	.size		.nv.reservedSmem.offset0,0x4
